	.target	sm_100a

	.elftype	@"ET_EXEC"


//--------------------- .note.nv.tkinfo           --------------------------
	.section	.note.nv.tkinfo,"",@"SHT_NOTE"
	.sectionflags	@"SHF_NOTE_NV_TKINFO"
	.tkinfo
        /*0018*/ 	.word	0x00000002
        /*0030*/ 	.string	""
        /*0030*/ 	.string	"ptxas"
        /*0030*/ 	.string	"Cuda compilation tools, release 13.0, V13.0.88"
        /*0030*/ 	.string	"Build cuda_13.0.r13.0/compiler.36424714_0"
        /*0030*/ 	.string	"-arch sm_100a -m 64 "



//--------------------- .note.nv.cuinfo           --------------------------
	.section	.note.nv.cuinfo,"",@"SHT_NOTE"
	.sectionflags	@"SHF_NOTE_NV_CUINFO"
        /*0018*/ 	.short	0x0002
        /*001a*/ 	.short	0x0064
        /*001c*/ 	.short	0x0082
	.zero		2


//--------------------- .nv.info                  --------------------------
	.section	.nv.info,"",@"SHT_CUDA_INFO"
	.align	4


	//----- nvinfo : EIATTR_REGCOUNT
	.align		4
        /*0000*/ 	.byte	0x04, 0x2f
        /*0002*/ 	.short	(.L_19 - .L_18)
	.align		4
.L_18:
        /*0004*/ 	.word	index@(_ZN7cutlass13device_kernelINS_4conv6kernel13ConvUniversalINS1_16ConvProblemShapeILNS1_8OperatorE2ELi2EEENS1_10collective14CollectiveConvINS1_47MainloopSm100TmaUmmaWarpSpecializedImplicitGemmILS5_2ELi20ELi2ELi1ELi2EN4cute5tupleIJNSA_1CILi2EEENSC_ILi1EEESE_EEEEENSB_IJNSC_ILi256EEENSB_IJNSC_ILi64EEEEEENSB_IJNSC_ILi32EEEEEEEEENS_10bfloat16_tESN_NSA_8TiledMMAINSA_8MMA_AtomIJNSA_26SM100_MMA_F16BF16_2x1SM_SSISN_SN_fLi256ELi64ELNSA_4UMMA5MajorE1ELSS_1ELNSR_7ScaleInE0ELST_0EEEEEENSA_6LayoutINSB_IJSE_SE_SE_EEENSB_IJNSC_ILi0EEESY_SY_EEEEENSB_IJNSA_10UnderscoreES11_S11_EEEEENS7_6detail27Sm100ImplicitGemmTileTraitsINSA_18SM100_TMA_2SM_LOADENSA_14ComposedLayoutINSA_7SwizzleILi3ELi4ELi3EEENSA_18smem_ptr_flag_bitsILi16EEENSW_INSB_IJSI_NSC_ILi8EEEEEENSB_IJSE_SI_EEEEEEEvEENS15_INSA_25SM100_TMA_2SM_LOAD_IM2COLENS17_INS18_ILi2ELi4ELi3EEES1B_NSW_INSB_IJSK_S1C_EEENSB_IJSE_SK_EEEEEEEvEEEENS_8epilogue10collective18CollectiveEpilogueINS1Q_23Sm100TmaWarpSpecializedILi3ELi2ELi32ELb1ELb0EEEJNSB_IJNSC_ILi128EEESJ_SL_EEENSB_IJNSW_IS1V_SE_EENSW_ISK_SE_EEEEESN_NSB_IJlNSB_IJSE_llEEESY_EEESN_S21_NS1Q_6fusion15FusionCallbacksIS1U_NS22_17LinearCombinationISN_fSN_fLNS_15FloatRoundStyleE2EEES1W_S1Z_JEEENSA_5SM1004TMEM4LOAD26SM100_TMEM_LOAD_32dp32b32xENSA_13SM90_TMA_LOADENS17_IS1J_S1B_NSW_INSB_IJS1C_SK_EEENSB_IJSK_SE_EEEEEEENSA_39AutoVectorizingCopyWithAssumedAlignmentILi128EEENSA_14SM90_TMA_STOREES2G_S2I_S2I_EEEvvEEEEvNT_6ParamsE)
        /*0008*/ 	.word	0x0000007c


	//----- nvinfo : EIATTR_FRAME_SIZE
	.align		4
.L_19:
        /*000c*/ 	.byte	0x04, 0x11
        /*000e*/ 	.short	(.L_21 - .L_20)
	.align		4
.L_20:
        /*0010*/ 	.word	index@($__internal_2_$__cuda_sm10x_tcgen05_guardrail_trap_unallocated_columns_being_dealloced)
        /*0014*/ 	.word	0x00000008


	//----- nvinfo : EIATTR_FRAME_SIZE
	.align		4
.L_21:
        /*0018*/ 	.byte	0x04, 0x11
        /*001a*/ 	.short	(.L_23 - .L_22)
	.align		4
.L_22:
        /*001c*/ 	.word	index@($__internal_1_$__cuda_sm10x_tcgen05_guardrail_trap_phase_invalid_during_alloc)
        /*0020*/ 	.word	0x00000008


	//----- nvinfo : EIATTR_FRAME_SIZE
	.align		4
.L_23:
        /*0024*/ 	.byte	0x04, 0x11
        /*0026*/ 	.short	(.L_25 - .L_24)
	.align		4
.L_24:
        /*0028*/ 	.word	index@($__internal_0_$__cuda_sm10x_tcgen05_guardrail_trap_col_being_dealloced_not_returned_by_alloc)
        /*002c*/ 	.word	0x00000008


	//----- nvinfo : EIATTR_FRAME_SIZE
	.align		4
.L_25:
        /*0030*/ 	.byte	0x04, 0x11
        /*0032*/ 	.short	(.L_27 - .L_26)
	.align		4
.L_26:
        /*0034*/ 	.word	index@(_ZN7cutlass13device_kernelINS_4conv6kernel13ConvUniversalINS1_16ConvProblemShapeILNS1_8OperatorE2ELi2EEENS1_10collective14CollectiveConvINS1_47MainloopSm100TmaUmmaWarpSpecializedImplicitGemmILS5_2ELi20ELi2ELi1ELi2EN4cute5tupleIJNSA_1CILi2EEENSC_ILi1EEESE_EEEEENSB_IJNSC_ILi256EEENSB_IJNSC_ILi64EEEEEENSB_IJNSC_ILi32EEEEEEEEENS_10bfloat16_tESN_NSA_8TiledMMAINSA_8MMA_AtomIJNSA_26SM100_MMA_F16BF16_2x1SM_SSISN_SN_fLi256ELi64ELNSA_4UMMA5MajorE1ELSS_1ELNSR_7ScaleInE0ELST_0EEEEEENSA_6LayoutINSB_IJSE_SE_SE_EEENSB_IJNSC_ILi0EEESY_SY_EEEEENSB_IJNSA_10UnderscoreES11_S11_EEEEENS7_6detail27Sm100ImplicitGemmTileTraitsINSA_18SM100_TMA_2SM_LOADENSA_14ComposedLayoutINSA_7SwizzleILi3ELi4ELi3EEENSA_18smem_ptr_flag_bitsILi16EEENSW_INSB_IJSI_NSC_ILi8EEEEEENSB_IJSE_SI_EEEEEEEvEENS15_INSA_25SM100_TMA_2SM_LOAD_IM2COLENS17_INS18_ILi2ELi4ELi3EEES1B_NSW_INSB_IJSK_S1C_EEENSB_IJSE_SK_EEEEEEEvEEEENS_8epilogue10collective18CollectiveEpilogueINS1Q_23Sm100TmaWarpSpecializedILi3ELi2ELi32ELb1ELb0EEEJNSB_IJNSC_ILi128EEESJ_SL_EEENSB_IJNSW_IS1V_SE_EENSW_ISK_SE_EEEEESN_NSB_IJlNSB_IJSE_llEEESY_EEESN_S21_NS1Q_6fusion15FusionCallbacksIS1U_NS22_17LinearCombinationISN_fSN_fLNS_15FloatRoundStyleE2EEES1W_S1Z_JEEENSA_5SM1004TMEM4LOAD26SM100_TMEM_LOAD_32dp32b32xENSA_13SM90_TMA_LOADENS17_IS1J_S1B_NSW_INSB_IJS1C_SK_EEENSB_IJSK_SE_EEEEEEENSA_39AutoVectorizingCopyWithAssumedAlignmentILi128EEENSA_14SM90_TMA_STOREES2G_S2I_S2I_EEEvvEEEEvNT_6ParamsE)
        /*0038*/ 	.word	0x00000008


	//----- nvinfo : EIATTR_MIN_STACK_SIZE
	.align		4
.L_27:
        /*003c*/ 	.byte	0x04, 0x12
        /*003e*/ 	.short	(.L_29 - .L_28)
	.align		4
.L_28:
        /*0040*/ 	.word	index@(_ZN7cutlass13device_kernelINS_4conv6kernel13ConvUniversalINS1_16ConvProblemShapeILNS1_8OperatorE2ELi2EEENS1_10collective14CollectiveConvINS1_47MainloopSm100TmaUmmaWarpSpecializedImplicitGemmILS5_2ELi20ELi2ELi1ELi2EN4cute5tupleIJNSA_1CILi2EEENSC_ILi1EEESE_EEEEENSB_IJNSC_ILi256EEENSB_IJNSC_ILi64EEEEEENSB_IJNSC_ILi32EEEEEEEEENS_10bfloat16_tESN_NSA_8TiledMMAINSA_8MMA_AtomIJNSA_26SM100_MMA_F16BF16_2x1SM_SSISN_SN_fLi256ELi64ELNSA_4UMMA5MajorE1ELSS_1ELNSR_7ScaleInE0ELST_0EEEEEENSA_6LayoutINSB_IJSE_SE_SE_EEENSB_IJNSC_ILi0EEESY_SY_EEEEENSB_IJNSA_10UnderscoreES11_S11_EEEEENS7_6detail27Sm100ImplicitGemmTileTraitsINSA_18SM100_TMA_2SM_LOADENSA_14ComposedLayoutINSA_7SwizzleILi3ELi4ELi3EEENSA_18smem_ptr_flag_bitsILi16EEENSW_INSB_IJSI_NSC_ILi8EEEEEENSB_IJSE_SI_EEEEEEEvEENS15_INSA_25SM100_TMA_2SM_LOAD_IM2COLENS17_INS18_ILi2ELi4ELi3EEES1B_NSW_INSB_IJSK_S1C_EEENSB_IJSE_SK_EEEEEEEvEEEENS_8epilogue10collective18CollectiveEpilogueINS1Q_23Sm100TmaWarpSpecializedILi3ELi2ELi32ELb1ELb0EEEJNSB_IJNSC_ILi128EEESJ_SL_EEENSB_IJNSW_IS1V_SE_EENSW_ISK_SE_EEEEESN_NSB_IJlNSB_IJSE_llEEESY_EEESN_S21_NS1Q_6fusion15FusionCallbacksIS1U_NS22_17LinearCombinationISN_fSN_fLNS_15FloatRoundStyleE2EEES1W_S1Z_JEEENSA_5SM1004TMEM4LOAD26SM100_TMEM_LOAD_32dp32b32xENSA_13SM90_TMA_LOADENS17_IS1J_S1B_NSW_INSB_IJS1C_SK_EEENSB_IJSK_SE_EEEEEEENSA_39AutoVectorizingCopyWithAssumedAlignmentILi128EEENSA_14SM90_TMA_STOREES2G_S2I_S2I_EEEvvEEEEvNT_6ParamsE)
        /*0044*/ 	.word	0x00000008
.L_29:


//--------------------- .nv.compat                --------------------------
	.section	.nv.compat,"",@"SHT_CUDA_COMPAT_INFO"
	.align	4
        /*0000*/ 	.byte	0x02, 0x09, 0x01, 0x00, 0x02, 0x02, 0x02, 0x00, 0x02, 0x05, 0x05, 0x00, 0x03, 0x07, 0x01, 0x01
        /*0010*/ 	.byte	0x02, 0x03, 0x01, 0x00, 0x02, 0x06, 0x01, 0x00, 0x04, 0x0b, 0x08, 0x00, 0x09, 0x00, 0x00, 0x00
        /*0020*/ 	.byte	0x00, 0x00, 0x00, 0x00


//--------------------- .nv.info._ZN7cutlass13device_kernelINS_4conv6kernel13ConvUniversalINS1_16ConvProblemShapeILNS1_8OperatorE2ELi2EEENS1_10collective14CollectiveConvINS1_47MainloopSm100TmaUmmaWarpSpecializedImplicitGemmILS5_2ELi20ELi2ELi1ELi2EN4cute5tupleIJNSA_1CILi2EEENSC_ILi1EEESE_EEEEENSB_IJNSC_ILi256EEENSB_IJNSC_ILi64EEEEEENSB_IJNSC_ILi32EEEEEEEEENS_10bfloat16_tESN_NSA_8TiledMMAINSA_8MMA_AtomIJNSA_26SM100_MMA_F16BF16_2x1SM_SSISN_SN_fLi256ELi64ELNSA_4UMMA5MajorE1ELSS_1ELNSR_7ScaleInE0ELST_0EEEEEENSA_6LayoutINSB_IJSE_SE_SE_EEENSB_IJNSC_ILi0EEESY_SY_EEEEENSB_IJNSA_10UnderscoreES11_S11_EEEEENS7_6detail27Sm100ImplicitGemmTileTraitsINSA_18SM100_TMA_2SM_LOADENSA_14ComposedLayoutINSA_7SwizzleILi3ELi4ELi3EEENSA_18smem_ptr_flag_bitsILi16EEENSW_INSB_IJSI_NSC_ILi8EEEEEENSB_IJSE_SI_EEEEEEEvEENS15_INSA_25SM100_TMA_2SM_LOAD_IM2COLENS17_INS18_ILi2ELi4ELi3EEES1B_NSW_INSB_IJSK_S1C_EEENSB_IJSE_SK_EEEEEEEvEEEENS_8epilogue10collective18CollectiveEpilogueINS1Q_23Sm100TmaWarpSpecializedILi3ELi2ELi32ELb1ELb0EEEJNSB_IJNSC_ILi128EEESJ_SL_EEENSB_IJNSW_IS1V_SE_EENSW_ISK_SE_EEEEESN_NSB_IJlNSB_IJSE_llEEESY_EEESN_S21_NS1Q_6fusion15FusionCallbacksIS1U_NS22_17LinearCombinationISN_fSN_fLNS_15FloatRoundStyleE2EEES1W_S1Z_JEEENSA_5SM1004TMEM4LOAD26SM100_TMEM_LOAD_32dp32b32xENSA_13SM90_TMA_LOADENS17_IS1J_S1B_NSW_INSB_IJS1C_SK_EEENSB_IJSK_SE_EEEEEEENSA_39AutoVectorizingCopyWithAssumedAlignmentILi128EEENSA_14SM90_TMA_STOREES2G_S2I_S2I_EEEvvEEEEvNT_6ParamsE --------------------------
	.section	.nv.info._ZN7cutlass13device_kernelINS_4conv6kernel13ConvUniversalINS1_16ConvProblemShapeILNS1_8OperatorE2ELi2EEENS1_10collective14CollectiveConvINS1_47MainloopSm100TmaUmmaWarpSpecializedImplicitGemmILS5_2ELi20ELi2ELi1ELi2EN4cute5tupleIJNSA_1CILi2EEENSC_ILi1EEESE_EEEEENSB_IJNSC_ILi256EEENSB_IJNSC_ILi64EEEEEENSB_IJNSC_ILi32EEEEEEEEENS_10bfloat16_tESN_NSA_8TiledMMAINSA_8MMA_AtomIJNSA_26SM100_MMA_F16BF16_2x1SM_SSISN_SN_fLi256ELi64ELNSA_4UMMA5MajorE1ELSS_1ELNSR_7ScaleInE0ELST_0EEEEEENSA_6LayoutINSB_IJSE_SE_SE_EEENSB_IJNSC_ILi0EEESY_SY_EEEEENSB_IJNSA_10UnderscoreES11_S11_EEEEENS7_6detail27Sm100ImplicitGemmTileTraitsINSA_18SM100_TMA_2SM_LOADENSA_14ComposedLayoutINSA_7SwizzleILi3ELi4ELi3EEENSA_18smem_ptr_flag_bitsILi16EEENSW_INSB_IJSI_NSC_ILi8EEEEEENSB_IJSE_SI_EEEEEEEvEENS15_INSA_25SM100_TMA_2SM_LOAD_IM2COLENS17_INS18_ILi2ELi4ELi3EEES1B_NSW_INSB_IJSK_S1C_EEENSB_IJSE_SK_EEEEEEEvEEEENS_8epilogue10collective18CollectiveEpilogueINS1Q_23Sm100TmaWarpSpecializedILi3ELi2ELi32ELb1ELb0EEEJNSB_IJNSC_ILi128EEESJ_SL_EEENSB_IJNSW_IS1V_SE_EENSW_ISK_SE_EEEEESN_NSB_IJlNSB_IJSE_llEEESY_EEESN_S21_NS1Q_6fusion15FusionCallbacksIS1U_NS22_17LinearCombinationISN_fSN_fLNS_15FloatRoundStyleE2EEES1W_S1Z_JEEENSA_5SM1004TMEM4LOAD26SM100_TMEM_LOAD_32dp32b32xENSA_13SM90_TMA_LOADENS17_IS1J_S1B_NSW_INSB_IJS1C_SK_EEENSB_IJSK_SE_EEEEEEENSA_39AutoVectorizingCopyWithAssumedAlignmentILi128EEENSA_14SM90_TMA_STOREES2G_S2I_S2I_EEEvvEEEEvNT_6ParamsE,"",@"SHT_CUDA_INFO"
	.sectionflags	@""
	.align	4


	//----- nvinfo : EIATTR_CUDA_API_VERSION
	.align		4
        /*0000*/ 	.byte	0x04, 0x37
        /*0002*/ 	.short	(.L_31 - .L_30)
.L_30:
        /*0004*/ 	.word	0x00000082


	//----- nvinfo : EIATTR_KPARAM_INFO
	.align		4
.L_31:
        /*0008*/ 	.byte	0x04, 0x17
        /*000a*/ 	.short	(.L_33 - .L_32)
.L_32:
        /*000c*/ 	.word	0x00000000
        /*0010*/ 	.short	0x0000
        /*0012*/ 	.short	0x0000
        /*0014*/ 	.byte	0x00, 0xf0, 0x01, 0x20


	//----- nvinfo : EIATTR_AT_ENTRY_FRAGMENTS
	.align		4
.L_33:
        /*0018*/ 	.byte	0x04, 0x4f
        /*001a*/ 	.short	(.L_35 - .L_34)


	//   ....[0]....
.L_34:
        /*001c*/ 	.word	0x00000007


	//----- nvinfo : EIATTR_RESERVED_SMEM_USED
	.align		4
.L_35:
        /*0020*/ 	.byte	0x01, 0x41
	.zero		2


	//----- nvinfo : EIATTR_SPARSE_MMA_MASK
	.align		4
        /*0024*/ 	.byte	0x03, 0x50
        /*0026*/ 	.short	0x0000


	//----- nvinfo : EIATTR_TCGEN05_2CTA_USED
	.align		4
        /*0028*/ 	.byte	0x01, 0x52
	.zero		2


	//----- nvinfo : EIATTR_MAXREG_COUNT
	.align		4
        /*002c*/ 	.byte	0x03, 0x1b
        /*002e*/ 	.short	0x00ff


	//----- nvinfo : EIATTR_NUM_BARRIERS
	.align		4
        /*0030*/ 	.byte	0x02, 0x4c
        /*0032*/ 	.byte	0x07
	.zero		1


	//----- nvinfo : EIATTR_EXTERNS
	.align		4
        /*0034*/ 	.byte	0x04, 0x0f
        /*0036*/ 	.short	(.L_37 - .L_36)


	//   ....[0]....
	.align		4
.L_36:
        /*0038*/ 	.word	index@(__assertfail)


	//----- nvinfo : EIATTR_MERCURY_ISA_VERSION
	.align		4
.L_37:
        /*003c*/ 	.byte	0x03, 0x5f
        /*003e*/ 	.short	0x0101


	//----- nvinfo : EIATTR_INT_WARP_WIDE_INSTR_OFFSETS
	.align		4
        /*0040*/ 	.byte	0x04, 0x31
        /*0042*/ 	.short	(.L_39 - .L_38)


	//   ....[0]....
.L_38:
        /*0044*/ 	.word	0x00000e60


	//   ....[1]....
        /*0048*/ 	.word	0x00000f10


	//   ....[2]....
        /*004c*/ 	.word	0x00004fd0


	//   ....[3]....
        /*0050*/ 	.word	0x00004ff0


	//   ....[4]....
        /*0054*/ 	.word	0x00005020


	//   ....[5]....
        /*0058*/ 	.word	0x00005fd0


	//   ....[6]....
        /*005c*/ 	.word	0x000060d0


	//   ....[7]....
        /*0060*/ 	.word	0x00006240


	//   ....[8]....
        /*0064*/ 	.word	0x00006340


	//----- nvinfo : EIATTR_COOP_GROUP_MASK_REGIDS
	.align		4
.L_39:
        /*0068*/ 	.byte	0x04, 0x29
        /*006a*/ 	.short	(.L_41 - .L_40)


	//   ....[0]....
.L_40:
        /*006c*/ 	.word	0xffffffff


	//   ....[1]....
        /*0070*/ 	.word	0xffffffff


	//   ....[2]....
        /*0074*/ 	.word	0xffffffff


	//   ....[3]....
        /*0078*/ 	.word	0xffffffff


	//   ....[4]....
        /*007c*/ 	.word	0xffffffff


	//   ....[5]....
        /*0080*/ 	.word	0xffffffff


	//   ....[6]....
        /*0084*/ 	.word	0xffffffff


	//   ....[7]....
        /*0088*/ 	.word	0xffffffff


	//   ....[8]....
        /*008c*/ 	.word	0xffffffff


	//   ....[9]....
        /*0090*/ 	.word	0xffffffff


	//   ....[10]....
        /*0094*/ 	.word	0xffffffff


	//   ....[11]....
        /*0098*/ 	.word	0xffffffff


	//   ....[12]....
        /*009c*/ 	.word	0xffffffff


	//----- nvinfo : EIATTR_COOP_GROUP_INSTR_OFFSETS
	.align		4
.L_41:
        /*00a0*/ 	.byte	0x04, 0x28
        /*00a2*/ 	.short	(.L_43 - .L_42)


	//   ....[0]....
.L_42:
        /*00a4*/ 	.word	0x000000d0


	//   ....[1]....
        /*00a8*/ 	.word	0x00000540


	//   ....[2]....
        /*00ac*/ 	.word	0x00000910


	//   ....[3]....
        /*00b0*/ 	.word	0x00000a90


	//   ....[4]....
        /*00b4*/ 	.word	0x00000b90


	//   ....[5]....
        /*00b8*/ 	.word	0x00000ce0


	//   ....[6]....
        /*00bc*/ 	.word	0x00000f80


	//   ....[7]....
        /*00c0*/ 	.word	0x00002970


	//   ....[8]....
        /*00c4*/ 	.word	0x00003fb0


	//   ....[9]....
        /*00c8*/ 	.word	0x00004480


	//   ....[10]....
        /*00cc*/ 	.word	0x000044b0


	//   ....[11]....
        /*00d0*/ 	.word	0x00004ef0


	//   ....[12]....
        /*00d4*/ 	.word	0x000050f0


	//----- nvinfo : EIATTR_VRC_CTA_INIT_COUNT
	.align		4
.L_43:
        /*00d8*/ 	.byte	0x02, 0x4a
        /*00da*/ 	.byte	0x80
	.zero		1


	//----- nvinfo : EIATTR_SYSCALL_OFFSETS
	.align		4
        /*00dc*/ 	.byte	0x04, 0x46
        /*00de*/ 	.short	(.L_45 - .L_44)


	//   ....[0]....
.L_44:
        /*00e0*/ 	.word	0x00007470


	//   ....[1]....
        /*00e4*/ 	.word	0x00007560


	//   ....[2]....
        /*00e8*/ 	.word	0x00007dc0


	//   ....[3]....
        /*00ec*/ 	.word	0x00008a90


	//----- nvinfo : EIATTR_MBARRIER_INSTR_OFFSETS
	.align		4
.L_45:
        /*00f0*/ 	.byte	0x04, 0x39
        /*00f2*/ 	.short	(.L_47 - .L_46)


	//   ....[0]....
.L_46:
        /*00f4*/ 	.word	0x00000670
        /*00f8*/ 	.word	0x000000ff
        /*00fc*/ 	.word	0x00000000
        /*0100*/ 	.short	0x0100
        /*0102*/ 	.byte	0x04
	.zero		1


	//   ....[1]....
        /*0104*/ 	.word	0x00000680
        /*0108*/ 	.word	0x000000ff
        /*010c*/ 	.word	0x000000a0
        /*0110*/ 	.short	0x0100
        /*0112*/ 	.byte	0x04
	.zero		1


	//   ....[2]....
        /*0114*/ 	.word	0x00000690
        /*0118*/ 	.word	0x000000ff
        /*011c*/ 	.word	0x00000008
        /*0120*/ 	.short	0x0100
        /*0122*/ 	.byte	0x04
	.zero		1


	//   ....[3]....
        /*0124*/ 	.word	0x000006a0
        /*0128*/ 	.word	0x000000ff
        /*012c*/ 	.word	0x000000a8
        /*0130*/ 	.short	0x0100
        /*0132*/ 	.byte	0x04
	.zero		1


	//   ....[4]....
        /*0134*/ 	.word	0x000006b0
        /*0138*/ 	.word	0x000000ff
        /*013c*/ 	.word	0x00000010
        /*0140*/ 	.short	0x0100
        /*0142*/ 	.byte	0x04
	.zero		1


	//   ....[5]....
        /*0144*/ 	.word	0x000006c0
        /*0148*/ 	.word	0x000000ff
        /*014c*/ 	.word	0x000000b0
        /*0150*/ 	.short	0x0100
        /*0152*/ 	.byte	0x04
	.zero		1


	//   ....[6]....
        /*0154*/ 	.word	0x000006d0
        /*0158*/ 	.word	0x000000ff
        /*015c*/ 	.word	0x00000018
        /*0160*/ 	.short	0x0100
        /*0162*/ 	.byte	0x04
	.zero		1


	//   ....[7]....
        /*0164*/ 	.word	0x000006e0
        /*0168*/ 	.word	0x000000ff
        /*016c*/ 	.word	0x000000b8
        /*0170*/ 	.short	0x0100
        /*0172*/ 	.byte	0x04
	.zero		1


	//   ....[8]....
        /*0174*/ 	.word	0x000006f0
        /*0178*/ 	.word	0x000000ff
        /*017c*/ 	.word	0x00000020
        /*0180*/ 	.short	0x0100
        /*0182*/ 	.byte	0x04
	.zero		1


	//   ....[9]....
        /*0184*/ 	.word	0x00000700
        /*0188*/ 	.word	0x000000ff
        /*018c*/ 	.word	0x000000c0
        /*0190*/ 	.short	0x0100
        /*0192*/ 	.byte	0x04
	.zero		1


	//   ....[10]....
        /*0194*/ 	.word	0x00000710
        /*0198*/ 	.word	0x000000ff
        /*019c*/ 	.word	0x00000028
        /*01a0*/ 	.short	0x0100
        /*01a2*/ 	.byte	0x04
	.zero		1


	//   ....[11]....
        /*01a4*/ 	.word	0x00000720
        /*01a8*/ 	.word	0x000000ff
        /*01ac*/ 	.word	0x000000c8
        /*01b0*/ 	.short	0x0100
        /*01b2*/ 	.byte	0x04
	.zero		1


	//   ....[12]....
        /*01b4*/ 	.word	0x00000730
        /*01b8*/ 	.word	0x000000ff
        /*01bc*/ 	.word	0x00000030
        /*01c0*/ 	.short	0x0100
        /*01c2*/ 	.byte	0x04
	.zero		1


	//   ....[13]....
        /*01c4*/ 	.word	0x00000740
        /*01c8*/ 	.word	0x000000ff
        /*01cc*/ 	.word	0x000000d0
        /*01d0*/ 	.short	0x0100
        /*01d2*/ 	.byte	0x04
	.zero		1


	//   ....[14]....
        /*01d4*/ 	.word	0x00000750
        /*01d8*/ 	.word	0x000000ff
        /*01dc*/ 	.word	0x00000038
        /*01e0*/ 	.short	0x0100
        /*01e2*/ 	.byte	0x04
	.zero		1


	//   ....[15]....
        /*01e4*/ 	.word	0x00000760
        /*01e8*/ 	.word	0x000000ff
        /*01ec*/ 	.word	0x000000d8
        /*01f0*/ 	.short	0x0100
        /*01f2*/ 	.byte	0x04
	.zero		1


	//   ....[16]....
        /*01f4*/ 	.word	0x00000770
        /*01f8*/ 	.word	0x000000ff
        /*01fc*/ 	.word	0x00000040
        /*0200*/ 	.short	0x0100
        /*0202*/ 	.byte	0x04
	.zero		1


	//   ....[17]....
        /*0204*/ 	.word	0x00000780
        /*0208*/ 	.word	0x000000ff
        /*020c*/ 	.word	0x000000e0
        /*0210*/ 	.short	0x0100
        /*0212*/ 	.byte	0x04
	.zero		1


	//   ....[18]....
        /*0214*/ 	.word	0x00000790
        /*0218*/ 	.word	0x000000ff
        /*021c*/ 	.word	0x00000048
        /*0220*/ 	.short	0x0100
        /*0222*/ 	.byte	0x04
	.zero		1


	//   ....[19]....
        /*0224*/ 	.word	0x000007a0
        /*0228*/ 	.word	0x000000ff
        /*022c*/ 	.word	0x000000e8
        /*0230*/ 	.short	0x0100
        /*0232*/ 	.byte	0x04
	.zero		1


	//   ....[20]....
        /*0234*/ 	.word	0x000007b0
        /*0238*/ 	.word	0x000000ff
        /*023c*/ 	.word	0x00000050
        /*0240*/ 	.short	0x0100
        /*0242*/ 	.byte	0x04
	.zero		1


	//   ....[21]....
        /*0244*/ 	.word	0x000007c0
        /*0248*/ 	.word	0x000000ff
        /*024c*/ 	.word	0x000000f0
        /*0250*/ 	.short	0x0100
        /*0252*/ 	.byte	0x04
	.zero		1


	//   ....[22]....
        /*0254*/ 	.word	0x000007d0
        /*0258*/ 	.word	0x000000ff
        /*025c*/ 	.word	0x00000058
        /*0260*/ 	.short	0x0100
        /*0262*/ 	.byte	0x04
	.zero		1


	//   ....[23]....
        /*0264*/ 	.word	0x000007e0
        /*0268*/ 	.word	0x000000ff
        /*026c*/ 	.word	0x000000f8
        /*0270*/ 	.short	0x0100
        /*0272*/ 	.byte	0x04
	.zero		1


	//   ....[24]....
        /*0274*/ 	.word	0x000007f0
        /*0278*/ 	.word	0x000000ff
        /*027c*/ 	.word	0x00000060
        /*0280*/ 	.short	0x0100
        /*0282*/ 	.byte	0x04
	.zero		1


	//   ....[25]....
        /*0284*/ 	.word	0x00000800
        /*0288*/ 	.word	0x000000ff
        /*028c*/ 	.word	0x00000100
        /*0290*/ 	.short	0x0100
        /*0292*/ 	.byte	0x04
	.zero		1


	//   ....[26]....
        /*0294*/ 	.word	0x00000810
        /*0298*/ 	.word	0x000000ff
        /*029c*/ 	.word	0x00000068
        /*02a0*/ 	.short	0x0100
        /*02a2*/ 	.byte	0x04
	.zero		1


	//   ....[27]....
        /*02a4*/ 	.word	0x00000820
        /*02a8*/ 	.word	0x000000ff
        /*02ac*/ 	.word	0x00000108
        /*02b0*/ 	.short	0x0100
        /*02b2*/ 	.byte	0x04
	.zero		1


	//   ....[28]....
        /*02b4*/ 	.word	0x00000830
        /*02b8*/ 	.word	0x000000ff
        /*02bc*/ 	.word	0x00000070
        /*02c0*/ 	.short	0x0100
        /*02c2*/ 	.byte	0x04
	.zero		1


	//   ....[29]....
        /*02c4*/ 	.word	0x00000840
        /*02c8*/ 	.word	0x000000ff
        /*02cc*/ 	.word	0x00000110
        /*02d0*/ 	.short	0x0100
        /*02d2*/ 	.byte	0x04
	.zero		1


	//   ....[30]....
        /*02d4*/ 	.word	0x00000850
        /*02d8*/ 	.word	0x000000ff
        /*02dc*/ 	.word	0x00000078
        /*02e0*/ 	.short	0x0100
        /*02e2*/ 	.byte	0x04
	.zero		1


	//   ....[31]....
        /*02e4*/ 	.word	0x00000860
        /*02e8*/ 	.word	0x000000ff
        /*02ec*/ 	.word	0x00000118
        /*02f0*/ 	.short	0x0100
        /*02f2*/ 	.byte	0x04
	.zero		1


	//   ....[32]....
        /*02f4*/ 	.word	0x00000870
        /*02f8*/ 	.word	0x000000ff
        /*02fc*/ 	.word	0x00000080
        /*0300*/ 	.short	0x0100
        /*0302*/ 	.byte	0x04
	.zero		1


	//   ....[33]....
        /*0304*/ 	.word	0x00000880
        /*0308*/ 	.word	0x000000ff
        /*030c*/ 	.word	0x00000120
        /*0310*/ 	.short	0x0100
        /*0312*/ 	.byte	0x04
	.zero		1


	//   ....[34]....
        /*0314*/ 	.word	0x00000890
        /*0318*/ 	.word	0x000000ff
        /*031c*/ 	.word	0x00000088
        /*0320*/ 	.short	0x0100
        /*0322*/ 	.byte	0x04
	.zero		1


	//   ....[35]....
        /*0324*/ 	.word	0x000008a0
        /*0328*/ 	.word	0x000000ff
        /*032c*/ 	.word	0x00000128
        /*0330*/ 	.short	0x0100
        /*0332*/ 	.byte	0x04
	.zero		1


	//   ....[36]....
        /*0334*/ 	.word	0x000008b0
        /*0338*/ 	.word	0x000000ff
        /*033c*/ 	.word	0x00000090
        /*0340*/ 	.short	0x0100
        /*0342*/ 	.byte	0x04
	.zero		1


	//   ....[37]....
        /*0344*/ 	.word	0x000008c0
        /*0348*/ 	.word	0x000000ff
        /*034c*/ 	.word	0x00000130
        /*0350*/ 	.short	0x0100
        /*0352*/ 	.byte	0x04
	.zero		1


	//   ....[38]....
        /*0354*/ 	.word	0x000008d0
        /*0358*/ 	.word	0x000000ff
        /*035c*/ 	.word	0x00000098
        /*0360*/ 	.short	0x0100
        /*0362*/ 	.byte	0x04
	.zero		1


	//   ....[39]....
        /*0364*/ 	.word	0x000008e0
        /*0368*/ 	.word	0x000000ff
        /*036c*/ 	.word	0x00000138
        /*0370*/ 	.short	0x0100
        /*0372*/ 	.byte	0x04
	.zero		1


	//   ....[40]....
        /*0374*/ 	.word	0x00000a20
        /*0378*/ 	.word	0x000000ff
        /*037c*/ 	.word	0x00000140
        /*0380*/ 	.short	0x0100
        /*0382*/ 	.byte	0x04
	.zero		1


	//   ....[41]....
        /*0384*/ 	.word	0x00000a30
        /*0388*/ 	.word	0x000000ff
        /*038c*/ 	.word	0x00000158
        /*0390*/ 	.short	0x0100
        /*0392*/ 	.byte	0x04
	.zero		1


	//   ....[42]....
        /*0394*/ 	.word	0x00000a40
        /*0398*/ 	.word	0x000000ff
        /*039c*/ 	.word	0x00000148
        /*03a0*/ 	.short	0x0100
        /*03a2*/ 	.byte	0x04
	.zero		1


	//   ....[43]....
        /*03a4*/ 	.word	0x00000a50
        /*03a8*/ 	.word	0x000000ff
        /*03ac*/ 	.word	0x00000160
        /*03b0*/ 	.short	0x0100
        /*03b2*/ 	.byte	0x04
	.zero		1


	//   ....[44]....
        /*03b4*/ 	.word	0x00000a60
        /*03b8*/ 	.word	0x000000ff
        /*03bc*/ 	.word	0x00000150
        /*03c0*/ 	.short	0x0100
        /*03c2*/ 	.byte	0x04
	.zero		1


	//   ....[45]....
        /*03c4*/ 	.word	0x00000a70
        /*03c8*/ 	.word	0x000000ff
        /*03cc*/ 	.word	0x00000168
        /*03d0*/ 	.short	0x0100
        /*03d2*/ 	.byte	0x04
	.zero		1


	//   ....[46]....
        /*03d4*/ 	.word	0x00000b60
        /*03d8*/ 	.word	0x000000ff
        /*03dc*/ 	.word	0x00000170
        /*03e0*/ 	.short	0x0100
        /*03e2*/ 	.byte	0x04
	.zero		1


	//   ....[47]....
        /*03e4*/ 	.word	0x00000b70
        /*03e8*/ 	.word	0x000000ff
        /*03ec*/ 	.word	0x00000178
        /*03f0*/ 	.short	0x0100
        /*03f2*/ 	.byte	0x04
	.zero		1


	//   ....[48]....
        /*03f4*/ 	.word	0x00000cb0
        /*03f8*/ 	.word	0x000000ff
        /*03fc*/ 	.word	0x00000180
        /*0400*/ 	.short	0x0100
        /*0402*/ 	.byte	0x06
	.zero		1


	//   ....[49]....
        /*0404*/ 	.word	0x00000cc0
        /*0408*/ 	.word	0x000000ff
        /*040c*/ 	.word	0x00000188
        /*0410*/ 	.short	0x0100
        /*0412*/ 	.byte	0x06
	.zero		1


	//   ....[50]....
        /*0414*/ 	.word	0x00000e00
        /*0418*/ 	.word	0x000000ff
        /*041c*/ 	.word	0x00000190
        /*0420*/ 	.short	0x0100
        /*0422*/ 	.byte	0x04
	.zero		1


	//   ....[51]....
        /*0424*/ 	.word	0x00000e10
        /*0428*/ 	.word	0x000000ff
        /*042c*/ 	.word	0x000001a0
        /*0430*/ 	.short	0x0100
        /*0432*/ 	.byte	0x04
	.zero		1


	//   ....[52]....
        /*0434*/ 	.word	0x00000e20
        /*0438*/ 	.word	0x000000ff
        /*043c*/ 	.word	0x00000198
        /*0440*/ 	.short	0x0100
        /*0442*/ 	.byte	0x04
	.zero		1


	//   ....[53]....
        /*0444*/ 	.word	0x00000e30
        /*0448*/ 	.word	0x000000ff
        /*044c*/ 	.word	0x000001a8
        /*0450*/ 	.short	0x0100
        /*0452*/ 	.byte	0x04
	.zero		1


	//   ....[54]....
        /*0454*/ 	.word	0x00000f30
        /*0458*/ 	.word	0x000000ff
        /*045c*/ 	.word	0x000001b0
        /*0460*/ 	.short	0x0100
        /*0462*/ 	.byte	0x06
	.zero		1


	//   ....[55]....
        /*0464*/ 	.word	0x00001d30
        /*0468*/ 	.word	0x000000ff
        /*046c*/ 	.word	0x000000a0
        /*0470*/ 	.short	0x010a
        /*0472*/ 	.byte	0x06
	.zero		1


	//   ....[56]....
        /*0474*/ 	.word	0x00002040
        /*0478*/ 	.word	0x000000ff
        /*047c*/ 	.word	0x000000a0
        /*0480*/ 	.short	0x010a
        /*0482*/ 	.byte	0x0b
	.zero		1


	//   ....[57]....
        /*0484*/ 	.word	0x000021f0
        /*0488*/ 	.word	0x000000ff
        /*048c*/ 	.word	0x000000a0
        /*0490*/ 	.short	0x010a
        /*0492*/ 	.byte	0x08
	.zero		1


	//   ....[58]....
        /*0494*/ 	.word	0x00002420
        /*0498*/ 	.word	0x000000ff
        /*049c*/ 	.word	0x00000178
        /*04a0*/ 	.short	0x0101
        /*04a2*/ 	.byte	0x1b
	.zero		1


	//   ....[59]....
        /*04a4*/ 	.word	0x00002450
        /*04a8*/ 	.word	0x000000ff
        /*04ac*/ 	.word	0x000000a0
        /*04b0*/ 	.short	0x010a
        /*04b2*/ 	.byte	0x04
	.zero		1


	//   ....[60]....
        /*04b4*/ 	.word	0x000025a0
        /*04b8*/ 	.word	0x000000ff
        /*04bc*/ 	.word	0x000000a0
        /*04c0*/ 	.short	0x010a
        /*04c2*/ 	.byte	0x15
	.zero		1


	//   ....[61]....
        /*04c4*/ 	.word	0x00002750
        /*04c8*/ 	.word	0x000000ff
        /*04cc*/ 	.word	0x000000a0
        /*04d0*/ 	.short	0x010a
        /*04d2*/ 	.byte	0x08
	.zero		1


	//   ....[62]....
        /*04d4*/ 	.word	0x00002980
        /*04d8*/ 	.word	0x000000ff
        /*04dc*/ 	.word	0x00000180
        /*04e0*/ 	.short	0x010a
        /*04e2*/ 	.byte	0x1b
	.zero		1


	//   ....[63]....
        /*04e4*/ 	.word	0x00002a40
        /*04e8*/ 	.word	0x000000ff
        /*04ec*/ 	.word	0x00000000
        /*04f0*/ 	.short	0x0101
        /*04f2*/ 	.byte	0x04
	.zero		1


	//   ....[64]....
        /*04f4*/ 	.word	0x00003030
        /*04f8*/ 	.word	0x000000ff
        /*04fc*/ 	.word	0x00000000
        /*0500*/ 	.short	0x010a
        /*0502*/ 	.byte	0x04
	.zero		1


	//   ....[65]....
        /*0504*/ 	.word	0x000030d0
        /*0508*/ 	.word	0x000000ff
        /*050c*/ 	.word	0x00000000
        /*0510*/ 	.short	0x010a
        /*0512*/ 	.byte	0x05
	.zero		1


	//   ....[66]....
        /*0514*/ 	.word	0x00003170
        /*0518*/ 	.word	0x000000ff
        /*051c*/ 	.word	0x00000000
        /*0520*/ 	.short	0x010a
        /*0522*/ 	.byte	0x05
	.zero		1


	//   ....[67]....
        /*0524*/ 	.word	0x00003210
        /*0528*/ 	.word	0x000000ff
        /*052c*/ 	.word	0x00000000
        /*0530*/ 	.short	0x010a
        /*0532*/ 	.byte	0x05
	.zero		1


	//   ....[68]....
        /*0534*/ 	.word	0x000032b0
        /*0538*/ 	.word	0x000000ff
        /*053c*/ 	.word	0x00000000
        /*0540*/ 	.short	0x010a
        /*0542*/ 	.byte	0x05
	.zero		1


	//   ....[69]....
        /*0544*/ 	.word	0x00003350
        /*0548*/ 	.word	0x000000ff
        /*054c*/ 	.word	0x00000000
        /*0550*/ 	.short	0x010a
        /*0552*/ 	.byte	0x05
	.zero		1


	//   ....[70]....
        /*0554*/ 	.word	0x000033f0
        /*0558*/ 	.word	0x000000ff
        /*055c*/ 	.word	0x00000000
        /*0560*/ 	.short	0x010a
        /*0562*/ 	.byte	0x05
	.zero		1


	//   ....[71]....
        /*0564*/ 	.word	0x00003490
        /*0568*/ 	.word	0x000000ff
        /*056c*/ 	.word	0x00000000
        /*0570*/ 	.short	0x010a
        /*0572*/ 	.byte	0x05
	.zero		1


	//   ....[72]....
        /*0574*/ 	.word	0x00003530
        /*0578*/ 	.word	0x000000ff
        /*057c*/ 	.word	0x00000000
        /*0580*/ 	.short	0x010a
        /*0582*/ 	.byte	0x05
	.zero		1


	//   ....[73]....
        /*0584*/ 	.word	0x000035d0
        /*0588*/ 	.word	0x000000ff
        /*058c*/ 	.word	0x00000000
        /*0590*/ 	.short	0x010a
        /*0592*/ 	.byte	0x05
	.zero		1


	//   ....[74]....
        /*0594*/ 	.word	0x00003670
        /*0598*/ 	.word	0x000000ff
        /*059c*/ 	.word	0x00000000
        /*05a0*/ 	.short	0x010a
        /*05a2*/ 	.byte	0x05
	.zero		1


	//   ....[75]....
        /*05a4*/ 	.word	0x00003710
        /*05a8*/ 	.word	0x000000ff
        /*05ac*/ 	.word	0x00000000
        /*05b0*/ 	.short	0x010a
        /*05b2*/ 	.byte	0x05
	.zero		1


	//   ....[76]....
        /*05b4*/ 	.word	0x000037b0
        /*05b8*/ 	.word	0x000000ff
        /*05bc*/ 	.word	0x00000000
        /*05c0*/ 	.short	0x010a
        /*05c2*/ 	.byte	0x05
	.zero		1


	//   ....[77]....
        /*05c4*/ 	.word	0x00003850
        /*05c8*/ 	.word	0x000000ff
        /*05cc*/ 	.word	0x00000000
        /*05d0*/ 	.short	0x010a
        /*05d2*/ 	.byte	0x05
	.zero		1


	//   ....[78]....
        /*05d4*/ 	.word	0x000038f0
        /*05d8*/ 	.word	0x000000ff
        /*05dc*/ 	.word	0x00000000
        /*05e0*/ 	.short	0x010a
        /*05e2*/ 	.byte	0x05
	.zero		1


	//   ....[79]....
        /*05e4*/ 	.word	0x00003990
        /*05e8*/ 	.word	0x000000ff
        /*05ec*/ 	.word	0x00000000
        /*05f0*/ 	.short	0x010a
        /*05f2*/ 	.byte	0x05
	.zero		1


	//   ....[80]....
        /*05f4*/ 	.word	0x00003a30
        /*05f8*/ 	.word	0x000000ff
        /*05fc*/ 	.word	0x00000000
        /*0600*/ 	.short	0x010a
        /*0602*/ 	.byte	0x05
	.zero		1


	//   ....[81]....
        /*0604*/ 	.word	0x00003ad0
        /*0608*/ 	.word	0x000000ff
        /*060c*/ 	.word	0x00000000
        /*0610*/ 	.short	0x010a
        /*0612*/ 	.byte	0x05
	.zero		1


	//   ....[82]....
        /*0614*/ 	.word	0x00003b70
        /*0618*/ 	.word	0x000000ff
        /*061c*/ 	.word	0x00000000
        /*0620*/ 	.short	0x010a
        /*0622*/ 	.byte	0x05
	.zero		1


	//   ....[83]....
        /*0624*/ 	.word	0x00003c20
        /*0628*/ 	.word	0x00000000
        /*062c*/ 	.word	0x00000000
        /*0630*/ 	.short	0x010a
        /*0632*/ 	.byte	0xff
	.zero		1


	//   ....[84]....
        /*0634*/ 	.word	0x00003d70
        /*0638*/ 	.word	0x000000ff
        /*063c*/ 	.word	0x00000188
        /*0640*/ 	.short	0x010a
        /*0642*/ 	.byte	0x04
	.zero		1


	//   ....[85]....
        /*0644*/ 	.word	0x00003e10
        /*0648*/ 	.word	0x000000ff
        /*064c*/ 	.word	0x00000180
        /*0650*/ 	.short	0x010a
        /*0652*/ 	.byte	0x04
	.zero		1


	//   ....[86]....
        /*0654*/ 	.word	0x00003eb0
        /*0658*/ 	.word	0x000000ff
        /*065c*/ 	.word	0x00000000
        /*0660*/ 	.short	0x0101
        /*0662*/ 	.byte	0x05
	.zero		1


	//   ....[87]....
        /*0664*/ 	.word	0x00003ef0
        /*0668*/ 	.word	0x000000ff
        /*066c*/ 	.word	0x00000188
        /*0670*/ 	.short	0x0106
        /*0672*/ 	.byte	0x04
	.zero		1


	//   ....[88]....
        /*0674*/ 	.word	0x00003f30
        /*0678*/ 	.word	0x00000000
        /*067c*/ 	.word	0x00000188
        /*0680*/ 	.short	0x010a
        /*0682*/ 	.byte	0xff
	.zero		1


	//   ....[89]....
        /*0684*/ 	.word	0x00004180
        /*0688*/ 	.word	0x000000ff
        /*068c*/ 	.word	0x00000008
        /*0690*/ 	.short	0x010a
        /*0692*/ 	.byte	0x05
	.zero		1


	//   ....[90]....
        /*0694*/ 	.word	0x000041a0
        /*0698*/ 	.word	0x000000ff
        /*069c*/ 	.word	0x00000008
        /*06a0*/ 	.short	0x010a
        /*06a2*/ 	.byte	0x05
	.zero		1


	//   ....[91]....
        /*06a4*/ 	.word	0x00004330
        /*06a8*/ 	.word	0x000000ff
        /*06ac*/ 	.word	0x00000008
        /*06b0*/ 	.short	0x010a
        /*06b2*/ 	.byte	0x05
	.zero		1


	//   ....[92]....
        /*06b4*/ 	.word	0x00004350
        /*06b8*/ 	.word	0x000000ff
        /*06bc*/ 	.word	0x00000008
        /*06c0*/ 	.short	0x010a
        /*06c2*/ 	.byte	0x05
	.zero		1


	//   ....[93]....
        /*06c4*/ 	.word	0x00004410
        /*06c8*/ 	.word	0x000000ff
        /*06cc*/ 	.word	0x00000000
        /*06d0*/ 	.short	0x0101
        /*06d2*/ 	.byte	0x04
	.zero		1


	//   ....[94]....
        /*06d4*/ 	.word	0x00004730
        /*06d8*/ 	.word	0x000000ff
        /*06dc*/ 	.word	0x00000180
        /*06e0*/ 	.short	0x010a
        /*06e2*/ 	.byte	0x12
	.zero		1


	//   ....[95]....
        /*06e4*/ 	.word	0x000047d0
        /*06e8*/ 	.word	0x000000ff
        /*06ec*/ 	.word	0x00000000
        /*06f0*/ 	.short	0x0101
        /*06f2*/ 	.byte	0x1d
	.zero		1


	//   ....[96]....
        /*06f4*/ 	.word	0x00004800
        /*06f8*/ 	.word	0x000000ff
        /*06fc*/ 	.word	0x000001a0
        /*0700*/ 	.short	0x010a
        /*0702*/ 	.byte	0x17
	.zero		1


	//   ....[97]....
        /*0704*/ 	.word	0x000048e0
        /*0708*/ 	.word	0x000000ff
        /*070c*/ 	.word	0x00000000
        /*0710*/ 	.short	0x010a
        /*0712*/ 	.byte	0x04
	.zero		1


	//   ....[98]....
        /*0714*/ 	.word	0x00004940
        /*0718*/ 	.word	0x000000ff
        /*071c*/ 	.word	0x00000000
        /*0720*/ 	.short	0x010a
        /*0722*/ 	.byte	0x0a
	.zero		1


	//   ....[99]....
        /*0724*/ 	.word	0x00004a70
        /*0728*/ 	.word	0x000000ff
        /*072c*/ 	.word	0x00000000
        /*0730*/ 	.short	0x010a
        /*0732*/ 	.byte	0x04
	.zero		1


	//   ....[100]....
        /*0734*/ 	.word	0x00004ce0
        /*0738*/ 	.word	0x000000ff
        /*073c*/ 	.word	0x00000000
        /*0740*/ 	.short	0x010a
        /*0742*/ 	.byte	0x04
	.zero		1


	//   ....[101]....
        /*0744*/ 	.word	0x00004d80
        /*0748*/ 	.word	0x00000000
        /*074c*/ 	.word	0x00000000
        /*0750*/ 	.short	0x010a
        /*0752*/ 	.byte	0xff
	.zero		1


	//   ....[102]....
        /*0754*/ 	.word	0x00004dc0
        /*0758*/ 	.word	0x00000000
        /*075c*/ 	.word	0x00000000
        /*0760*/ 	.short	0x010a
        /*0762*/ 	.byte	0xff
	.zero		1


	//   ....[103]....
        /*0764*/ 	.word	0x00004e30
        /*0768*/ 	.word	0x000000ff
        /*076c*/ 	.word	0x00000000
        /*0770*/ 	.short	0x0101
        /*0772*/ 	.byte	0x04
	.zero		1


	//   ....[104]....
        /*0774*/ 	.word	0x00004e70
        /*0778*/ 	.word	0x000000ff
        /*077c*/ 	.word	0x000001b0
        /*0780*/ 	.short	0x010a
        /*0782*/ 	.byte	0x12
	.zero		1


	//   ....[105]....
        /*0784*/ 	.word	0x00004ee0
        /*0788*/ 	.word	0x000000ff
        /*078c*/ 	.word	0x00000000
        /*0790*/ 	.short	0x0101
        /*0792*/ 	.byte	0x04
	.zero		1


	//   ....[106]....
        /*0794*/ 	.word	0x000054f0
        /*0798*/ 	.word	0x000000ff
        /*079c*/ 	.word	0x00000180
        /*07a0*/ 	.short	0x010a
        /*07a2*/ 	.byte	0x16
	.zero		1


	//   ....[107]....
        /*07a4*/ 	.word	0x00005580
        /*07a8*/ 	.word	0x000000ff
        /*07ac*/ 	.word	0x00000000
        /*07b0*/ 	.short	0x0101
        /*07b2*/ 	.byte	0x26
	.zero		1


	//   ....[108]....
        /*07b4*/ 	.word	0x00005ac0
        /*07b8*/ 	.word	0x000000ff
        /*07bc*/ 	.word	0x00000178
        /*07c0*/ 	.short	0x010a
        /*07c2*/ 	.byte	0x16
	.zero		1


	//   ....[109]....
        /*07c4*/ 	.word	0x00005fa0
        /*07c8*/ 	.word	0x000000ff
        /*07cc*/ 	.word	0x00000158
        /*07d0*/ 	.short	0x010a
        /*07d2*/ 	.byte	0x04
	.zero		1


	//   ....[110]....
        /*07d4*/ 	.word	0x00006170
        /*07d8*/ 	.word	0x000000ff
        /*07dc*/ 	.word	0x00000140
        /*07e0*/ 	.short	0x010b
        /*07e2*/ 	.byte	0x04
	.zero		1


	//   ....[111]....
        /*07e4*/ 	.word	0x00006180
        /*07e8*/ 	.word	0x000000ff
        /*07ec*/ 	.word	0x00000000
        /*07f0*/ 	.short	0x0101
        /*07f2*/ 	.byte	0x07
	.zero		1


	//   ....[112]....
        /*07f4*/ 	.word	0x000061a0
        /*07f8*/ 	.word	0x000000ff
        /*07fc*/ 	.word	0x00000158
        /*0800*/ 	.short	0x010a
        /*0802*/ 	.byte	0x05
	.zero		1


	//   ....[113]....
        /*0804*/ 	.word	0x000063e0
        /*0808*/ 	.word	0x000000ff
        /*080c*/ 	.word	0x00000140
        /*0810*/ 	.short	0x010b
        /*0812*/ 	.byte	0x05
	.zero		1


	//   ....[114]....
        /*0814*/ 	.word	0x000063f0
        /*0818*/ 	.word	0x000000ff
        /*081c*/ 	.word	0x00000000
        /*0820*/ 	.short	0x0101
        /*0822*/ 	.byte	0x04
	.zero		1


	//   ....[115]....
        /*0824*/ 	.word	0x00006440
        /*0828*/ 	.word	0x000000ff
        /*082c*/ 	.word	0x00000000
        /*0830*/ 	.short	0x010a
        /*0832*/ 	.byte	0x04
	.zero		1


	//   ....[116]....
        /*0834*/ 	.word	0x000064d0
        /*0838*/ 	.word	0x000000ff
        /*083c*/ 	.word	0x00000000
        /*0840*/ 	.short	0x010a
        /*0842*/ 	.byte	0x05
	.zero		1


	//   ....[117]....
        /*0844*/ 	.word	0x00006570
        /*0848*/ 	.word	0x00000000
        /*084c*/ 	.word	0x00000000
        /*0850*/ 	.short	0x010a
        /*0852*/ 	.byte	0xff
	.zero		1


	//   ....[118]....
        /*0854*/ 	.word	0x000068e0
        /*0858*/ 	.word	0x000000ff
        /*085c*/ 	.word	0x00000180
        /*0860*/ 	.short	0x010a
        /*0862*/ 	.byte	0x33
	.zero		1


	//   ....[119]....
        /*0864*/ 	.word	0x000069b0
        /*0868*/ 	.word	0x000000ff
        /*086c*/ 	.word	0x00000000
        /*0870*/ 	.short	0x0101
        /*0872*/ 	.byte	0x04
	.zero		1


	//   ....[120]....
        /*0874*/ 	.word	0x00007a30
        /*0878*/ 	.word	0x00000000
        /*087c*/ 	.word	0x00000140
        /*0880*/ 	.short	0x010a
        /*0882*/ 	.byte	0xff
	.zero		1


	//   ....[121]....
        /*0884*/ 	.word	0x00007a80
        /*0888*/ 	.word	0x0000006b
        /*088c*/ 	.word	0x00000190
        /*0890*/ 	.short	0x010a
        /*0892*/ 	.byte	0xff
	.zero		1


	//   ....[122]....
        /*0894*/ 	.word	0x00007b80
        /*0898*/ 	.word	0x00000000
        /*089c*/ 	.word	0x00000140
        /*08a0*/ 	.short	0x010a
        /*08a2*/ 	.byte	0xff
	.zero		1


	//   ....[123]....
        /*08a4*/ 	.word	0x00007ca0
        /*08a8*/ 	.word	0x0000006b
        /*08ac*/ 	.word	0x00000190
        /*08b0*/ 	.short	0x010a
        /*08b2*/ 	.byte	0xff
	.zero		1


	//   ....[124]....
        /*08b4*/ 	.word	0x000087f0
        /*08b8*/ 	.word	0x00000000
        /*08bc*/ 	.word	0x00000000
        /*08c0*/ 	.short	0x0101
        /*08c2*/ 	.byte	0xff
	.zero		1


	//   ....[125]....
        /*08c4*/ 	.word	0x00008800
        /*08c8*/ 	.word	0x00000003
        /*08cc*/ 	.word	0x00000140
        /*08d0*/ 	.short	0x010a
        /*08d2*/ 	.byte	0xff
	.zero		1


	//   ....[126]....
        /*08d4*/ 	.word	0x000088d0
        /*08d8*/ 	.word	0x00000003
        /*08dc*/ 	.word	0x00000140
        /*08e0*/ 	.short	0x010a
        /*08e2*/ 	.byte	0xff
	.zero		1


	//   ....[127]....
        /*08e4*/ 	.word	0x00008d30
        /*08e8*/ 	.word	0x0000006b
        /*08ec*/ 	.word	0x00000000
        /*08f0*/ 	.short	0x0101
        /*08f2*/ 	.byte	0xff
	.zero		1


	//   ....[128]....
        /*08f4*/ 	.word	0x00009540
        /*08f8*/ 	.word	0x00000002
        /*08fc*/ 	.word	0x00000000
        /*0900*/ 	.short	0x0101
        /*0902*/ 	.byte	0xff
	.zero		1


	//   ....[129]....
        /*0904*/ 	.word	0x000097c0
        /*0908*/ 	.word	0x000000ff
        /*090c*/ 	.word	0x00000000
        /*0910*/ 	.short	0x0101
        /*0912*/ 	.byte	0x04
	.zero		1


	//   ....[130]....
        /*0914*/ 	.word	0x000097f0
        /*0918*/ 	.word	0x00000000
        /*091c*/ 	.word	0x000000a0
        /*0920*/ 	.short	0x010a
        /*0922*/ 	.byte	0xff
	.zero		1


	//   ....[131]....
        /*0924*/ 	.word	0x00009850
        /*0928*/ 	.word	0x00000000
        /*092c*/ 	.word	0x000000a0
        /*0930*/ 	.short	0x010a
        /*0932*/ 	.byte	0xff
	.zero		1


	//   ....[132]....
        /*0934*/ 	.word	0x000098b0
        /*0938*/ 	.word	0x00000000
        /*093c*/ 	.word	0x00000180
        /*0940*/ 	.short	0x010a
        /*0942*/ 	.byte	0xff
	.zero		1


	//   ....[133]....
        /*0944*/ 	.word	0x00009910
        /*0948*/ 	.word	0x00000000
        /*094c*/ 	.word	0x00000000
        /*0950*/ 	.short	0x010a
        /*0952*/ 	.byte	0xff
	.zero		1


	//   ....[134]....
        /*0954*/ 	.word	0x00009970
        /*0958*/ 	.word	0x00000000
        /*095c*/ 	.word	0x00000000
        /*0960*/ 	.short	0x010a
        /*0962*/ 	.byte	0xff
	.zero		1


	//   ....[135]....
        /*0964*/ 	.word	0x000099d0
        /*0968*/ 	.word	0x00000000
        /*096c*/ 	.word	0x00000000
        /*0970*/ 	.short	0x010a
        /*0972*/ 	.byte	0xff
	.zero		1


	//   ....[136]....
        /*0974*/ 	.word	0x00009a30
        /*0978*/ 	.word	0x00000000
        /*097c*/ 	.word	0x00000000
        /*0980*/ 	.short	0x010a
        /*0982*/ 	.byte	0xff
	.zero		1


	//   ....[137]....
        /*0984*/ 	.word	0x00009a90
        /*0988*/ 	.word	0x00000000
        /*098c*/ 	.word	0x00000000
        /*0990*/ 	.short	0x010a
        /*0992*/ 	.byte	0xff
	.zero		1


	//   ....[138]....
        /*0994*/ 	.word	0x00009af0
        /*0998*/ 	.word	0x00000000
        /*099c*/ 	.word	0x00000000
        /*09a0*/ 	.short	0x010a
        /*09a2*/ 	.byte	0xff
	.zero		1


	//   ....[139]....
        /*09a4*/ 	.word	0x00009b50
        /*09a8*/ 	.word	0x00000000
        /*09ac*/ 	.word	0x00000000
        /*09b0*/ 	.short	0x010a
        /*09b2*/ 	.byte	0xff
	.zero		1


	//   ....[140]....
        /*09b4*/ 	.word	0x00009bb0
        /*09b8*/ 	.word	0x00000000
        /*09bc*/ 	.word	0x00000000
        /*09c0*/ 	.short	0x010a
        /*09c2*/ 	.byte	0xff
	.zero		1


	//   ....[141]....
        /*09c4*/ 	.word	0x00009c10
        /*09c8*/ 	.word	0x00000000
        /*09cc*/ 	.word	0x00000000
        /*09d0*/ 	.short	0x010a
        /*09d2*/ 	.byte	0xff
	.zero		1


	//   ....[142]....
        /*09d4*/ 	.word	0x00009c70
        /*09d8*/ 	.word	0x00000000
        /*09dc*/ 	.word	0x00000000
        /*09e0*/ 	.short	0x010a
        /*09e2*/ 	.byte	0xff
	.zero		1


	//   ....[143]....
        /*09e4*/ 	.word	0x00009cd0
        /*09e8*/ 	.word	0x00000000
        /*09ec*/ 	.word	0x00000000
        /*09f0*/ 	.short	0x010a
        /*09f2*/ 	.byte	0xff
	.zero		1


	//   ....[144]....
        /*09f4*/ 	.word	0x00009d30
        /*09f8*/ 	.word	0x00000000
        /*09fc*/ 	.word	0x00000000
        /*0a00*/ 	.short	0x010a
        /*0a02*/ 	.byte	0xff
	.zero		1


	//   ....[145]....
        /*0a04*/ 	.word	0x00009d90
        /*0a08*/ 	.word	0x00000000
        /*0a0c*/ 	.word	0x00000000
        /*0a10*/ 	.short	0x010a
        /*0a12*/ 	.byte	0xff
	.zero		1


	//   ....[146]....
        /*0a14*/ 	.word	0x00009df0
        /*0a18*/ 	.word	0x00000000
        /*0a1c*/ 	.word	0x00000000
        /*0a20*/ 	.short	0x010a
        /*0a22*/ 	.byte	0xff
	.zero		1


	//   ....[147]....
        /*0a24*/ 	.word	0x00009e50
        /*0a28*/ 	.word	0x00000000
        /*0a2c*/ 	.word	0x00000000
        /*0a30*/ 	.short	0x010a
        /*0a32*/ 	.byte	0xff
	.zero		1


	//   ....[148]....
        /*0a34*/ 	.word	0x00009eb0
        /*0a38*/ 	.word	0x00000000
        /*0a3c*/ 	.word	0x00000000
        /*0a40*/ 	.short	0x010a
        /*0a42*/ 	.byte	0xff
	.zero		1


	//   ....[149]....
        /*0a44*/ 	.word	0x00009f10
        /*0a48*/ 	.word	0x00000000
        /*0a4c*/ 	.word	0x00000000
        /*0a50*/ 	.short	0x010a
        /*0a52*/ 	.byte	0xff
	.zero		1


	//   ....[150]....
        /*0a54*/ 	.word	0x00009f70
        /*0a58*/ 	.word	0x00000000
        /*0a5c*/ 	.word	0x00000000
        /*0a60*/ 	.short	0x010a
        /*0a62*/ 	.byte	0xff
	.zero		1


	//   ....[151]....
        /*0a64*/ 	.word	0x00009fd0
        /*0a68*/ 	.word	0x00000000
        /*0a6c*/ 	.word	0x00000000
        /*0a70*/ 	.short	0x010a
        /*0a72*/ 	.byte	0xff
	.zero		1


	//   ....[152]....
        /*0a74*/ 	.word	0x0000a030
        /*0a78*/ 	.word	0x00000004
        /*0a7c*/ 	.word	0x00000188
        /*0a80*/ 	.short	0x010a
        /*0a82*/ 	.byte	0xff
	.zero		1


	//   ....[153]....
        /*0a84*/ 	.word	0x0000a090
        /*0a88*/ 	.word	0x00000004
        /*0a8c*/ 	.word	0x00000180
        /*0a90*/ 	.short	0x010a
        /*0a92*/ 	.byte	0xff
	.zero		1


	//   ....[154]....
        /*0a94*/ 	.word	0x0000a0f0
        /*0a98*/ 	.word	0x00000005
        /*0a9c*/ 	.word	0x00000008
        /*0aa0*/ 	.short	0x010a
        /*0aa2*/ 	.byte	0xff
	.zero		1


	//   ....[155]....
        /*0aa4*/ 	.word	0x0000a1d0
        /*0aa8*/ 	.word	0x00000003
        /*0aac*/ 	.word	0x00000008
        /*0ab0*/ 	.short	0x010a
        /*0ab2*/ 	.byte	0xff
	.zero		1


	//   ....[156]....
        /*0ab4*/ 	.word	0x0000a230
        /*0ab8*/ 	.word	0x00000000
        /*0abc*/ 	.word	0x00000180
        /*0ac0*/ 	.short	0x010a
        /*0ac2*/ 	.byte	0xff
	.zero		1


	//   ....[157]....
        /*0ac4*/ 	.word	0x0000a290
        /*0ac8*/ 	.word	0x00000000
        /*0acc*/ 	.word	0x000001a0
        /*0ad0*/ 	.short	0x010a
        /*0ad2*/ 	.byte	0xff
	.zero		1


	//   ....[158]....
        /*0ad4*/ 	.word	0x0000a2f0
        /*0ad8*/ 	.word	0x00000000
        /*0adc*/ 	.word	0x00000000
        /*0ae0*/ 	.short	0x010a
        /*0ae2*/ 	.byte	0xff
	.zero		1


	//   ....[159]....
        /*0ae4*/ 	.word	0x0000a350
        /*0ae8*/ 	.word	0x00000000
        /*0aec*/ 	.word	0x00000000
        /*0af0*/ 	.short	0x010a
        /*0af2*/ 	.byte	0xff
	.zero		1


	//   ....[160]....
        /*0af4*/ 	.word	0x0000a3b0
        /*0af8*/ 	.word	0x00000000
        /*0afc*/ 	.word	0x000001b0
        /*0b00*/ 	.short	0x010a
        /*0b02*/ 	.byte	0xff
	.zero		1


	//   ....[161]....
        /*0b04*/ 	.word	0x0000a410
        /*0b08*/ 	.word	0x00000000
        /*0b0c*/ 	.word	0x00000180
        /*0b10*/ 	.short	0x010a
        /*0b12*/ 	.byte	0xff
	.zero		1


	//   ....[162]....
        /*0b14*/ 	.word	0x0000a470
        /*0b18*/ 	.word	0x00000003
        /*0b1c*/ 	.word	0x00000178
        /*0b20*/ 	.short	0x010a
        /*0b22*/ 	.byte	0xff
	.zero		1


	//   ....[163]....
        /*0b24*/ 	.word	0x0000a4d0
        /*0b28*/ 	.word	0x00000000
        /*0b2c*/ 	.word	0x00000158
        /*0b30*/ 	.short	0x010a
        /*0b32*/ 	.byte	0xff
	.zero		1


	//   ....[164]....
        /*0b34*/ 	.word	0x0000a530
        /*0b38*/ 	.word	0x00000000
        /*0b3c*/ 	.word	0x00000158
        /*0b40*/ 	.short	0x010a
        /*0b42*/ 	.byte	0xff
	.zero		1


	//   ....[165]....
        /*0b44*/ 	.word	0x0000a590
        /*0b48*/ 	.word	0x00000000
        /*0b4c*/ 	.word	0x00000000
        /*0b50*/ 	.short	0x010a
        /*0b52*/ 	.byte	0xff
	.zero		1


	//   ....[166]....
        /*0b54*/ 	.word	0x0000a5f0
        /*0b58*/ 	.word	0x00000000
        /*0b5c*/ 	.word	0x00000000
        /*0b60*/ 	.short	0x010a
        /*0b62*/ 	.byte	0xff
	.zero		1


	//   ....[167]....
        /*0b64*/ 	.word	0x0000a650
        /*0b68*/ 	.word	0x00000000
        /*0b6c*/ 	.word	0x00000180
        /*0b70*/ 	.short	0x010a
        /*0b72*/ 	.byte	0xff
	.zero		1


	//   ....[168]....
        /*0b74*/ 	.word	0x0000a6a0
        /*0b78*/ 	.word	0x00000000
        /*0b7c*/ 	.word	0x00000140
        /*0b80*/ 	.short	0x010a
        /*0b82*/ 	.byte	0xff
	.zero		1


	//   ....[169]....
        /*0b84*/ 	.word	0x0000a6f0
        /*0b88*/ 	.word	0x0000006b
        /*0b8c*/ 	.word	0x00000190
        /*0b90*/ 	.short	0x010a
        /*0b92*/ 	.byte	0xff
	.zero		1


	//   ....[170]....
        /*0b94*/ 	.word	0x0000a740
        /*0b98*/ 	.word	0x00000003
        /*0b9c*/ 	.word	0x00000140
        /*0ba0*/ 	.short	0x010a
        /*0ba2*/ 	.byte	0xff
	.zero		1


	//----- nvinfo : EIATTR_NUM_MBARRIERS
	.align		4
.L_47:
        /*0ba4*/ 	.byte	0x03, 0x38
        /*0ba6*/ 	.short	0x0037


	//----- nvinfo : EIATTR_EXIT_INSTR_OFFSETS
	.align		4
        /*0ba8*/ 	.byte	0x04, 0x1c
        /*0baa*/ 	.short	(.L_49 - .L_48)


	//   ....[0]....
.L_48:
        /*0bac*/ 	.word	0x00003c50


	//   ....[1]....
        /*0bb0*/ 	.word	0x00003f00


	//   ....[2]....
        /*0bb4*/ 	.word	0x00003f60


	//   ....[3]....
        /*0bb8*/ 	.word	0x00005100


	//   ....[4]....
        /*0bbc*/ 	.word	0x000065a0


	//   ....[5]....
        /*0bc0*/ 	.word	0x000065e0


	//   ....[6]....
        /*0bc4*/ 	.word	0x000096a0


	//   ....[7]....
        /*0bc8*/ 	.word	0x00009720


	//   ....[8]....
        /*0bcc*/ 	.word	0x00009750


	//   ....[9]....
        /*0bd0*/ 	.word	0x000097d0


	//----- nvinfo : EIATTR_MAX_THREADS
	.align		4
.L_49:
        /*0bd4*/ 	.byte	0x04, 0x05
        /*0bd6*/ 	.short	(.L_51 - .L_50)
.L_50:
        /*0bd8*/ 	.word	0x00000100
        /*0bdc*/ 	.word	0x00000001
        /*0be0*/ 	.word	0x00000001


	//----- nvinfo : EIATTR_CRS_STACK_SIZE
	.align		4
.L_51:
        /*0be4*/ 	.byte	0x04, 0x1e
        /*0be6*/ 	.short	(.L_53 - .L_52)
.L_52:
        /*0be8*/ 	.word	0x00000000


	//----- nvinfo : EIATTR_CBANK_PARAM_SIZE
	.align		4
.L_53:
        /*0bec*/ 	.byte	0x03, 0x19
        /*0bee*/ 	.short	0x0800


	//----- nvinfo : EIATTR_PARAM_CBANK
	.align		4
        /*0bf0*/ 	.byte	0x04, 0x0a
        /*0bf2*/ 	.short	(.L_55 - .L_54)
	.align		4
.L_54:
        /*0bf4*/ 	.word	index@(.nv.constant0._ZN7cutlass13device_kernelINS_4conv6kernel13ConvUniversalINS1_16ConvProblemShapeILNS1_8OperatorE2ELi2EEENS1_10collective14CollectiveConvINS1_47MainloopSm100TmaUmmaWarpSpecializedImplicitGemmILS5_2ELi20ELi2ELi1ELi2EN4cute5tupleIJNSA_1CILi2EEENSC_ILi1EEESE_EEEEENSB_IJNSC_ILi256EEENSB_IJNSC_ILi64EEEEEENSB_IJNSC_ILi32EEEEEEEEENS_10bfloat16_tESN_NSA_8TiledMMAINSA_8MMA_AtomIJNSA_26SM100_MMA_F16BF16_2x1SM_SSISN_SN_fLi256ELi64ELNSA_4UMMA5MajorE1ELSS_1ELNSR_7ScaleInE0ELST_0EEEEEENSA_6LayoutINSB_IJSE_SE_SE_EEENSB_IJNSC_ILi0EEESY_SY_EEEEENSB_IJNSA_10UnderscoreES11_S11_EEEEENS7_6detail27Sm100ImplicitGemmTileTraitsINSA_18SM100_TMA_2SM_LOADENSA_14ComposedLayoutINSA_7SwizzleILi3ELi4ELi3EEENSA_18smem_ptr_flag_bitsILi16EEENSW_INSB_IJSI_NSC_ILi8EEEEEENSB_IJSE_SI_EEEEEEEvEENS15_INSA_25SM100_TMA_2SM_LOAD_IM2COLENS17_INS18_ILi2ELi4ELi3EEES1B_NSW_INSB_IJSK_S1C_EEENSB_IJSE_SK_EEEEEEEvEEEENS_8epilogue10collective18CollectiveEpilogueINS1Q_23Sm100TmaWarpSpecializedILi3ELi2ELi32ELb1ELb0EEEJNSB_IJNSC_ILi128EEESJ_SL_EEENSB_IJNSW_IS1V_SE_EENSW_ISK_SE_EEEEESN_NSB_IJlNSB_IJSE_llEEESY_EEESN_S21_NS1Q_6fusion15FusionCallbacksIS1U_NS22_17LinearCombinationISN_fSN_fLNS_15FloatRoundStyleE2EEES1W_S1Z_JEEENSA_5SM1004TMEM4LOAD26SM100_TMEM_LOAD_32dp32b32xENSA_13SM90_TMA_LOADENS17_IS1J_S1B_NSW_INSB_IJS1C_SK_EEENSB_IJSK_SE_EEEEEEENSA_39AutoVectorizingCopyWithAssumedAlignmentILi128EEENSA_14SM90_TMA_STOREES2G_S2I_S2I_EEEvvEEEEvNT_6ParamsE)
        /*0bf8*/ 	.short	0x0380
        /*0bfa*/ 	.short	0x0800


	//----- nvinfo : EIATTR_SW_WAR
	.align		4
.L_55:
        /*0bfc*/ 	.byte	0x04, 0x36
        /*0bfe*/ 	.short	(.L_57 - .L_56)
.L_56:
        /*0c00*/ 	.word	0x00000008
.L_57:


//--------------------- .nv.callgraph             --------------------------
	.section	.nv.callgraph,"",@"SHT_CUDA_CALLGRAPH"
	.align	4
	.sectionentsize	8
	.align		4
        /*0000*/ 	.word	0x00000000
	.align		4
        /*0004*/ 	.word	0xffffffff
	.align		4
        /*0008*/ 	.word	index@(_ZN7cutlass13device_kernelINS_4conv6kernel13ConvUniversalINS1_16ConvProblemShapeILNS1_8OperatorE2ELi2EEENS1_10collective14CollectiveConvINS1_47MainloopSm100TmaUmmaWarpSpecializedImplicitGemmILS5_2ELi20ELi2ELi1ELi2EN4cute5tupleIJNSA_1CILi2EEENSC_ILi1EEESE_EEEEENSB_IJNSC_ILi256EEENSB_IJNSC_ILi64EEEEEENSB_IJNSC_ILi32EEEEEEEEENS_10bfloat16_tESN_NSA_8TiledMMAINSA_8MMA_AtomIJNSA_26SM100_MMA_F16BF16_2x1SM_SSISN_SN_fLi256ELi64ELNSA_4UMMA5MajorE1ELSS_1ELNSR_7ScaleInE0ELST_0EEEEEENSA_6LayoutINSB_IJSE_SE_SE_EEENSB_IJNSC_ILi0EEESY_SY_EEEEENSB_IJNSA_10UnderscoreES11_S11_EEEEENS7_6detail27Sm100ImplicitGemmTileTraitsINSA_18SM100_TMA_2SM_LOADENSA_14ComposedLayoutINSA_7SwizzleILi3ELi4ELi3EEENSA_18smem_ptr_flag_bitsILi16EEENSW_INSB_IJSI_NSC_ILi8EEEEEENSB_IJSE_SI_EEEEEEEvEENS15_INSA_25SM100_TMA_2SM_LOAD_IM2COLENS17_INS18_ILi2ELi4ELi3EEES1B_NSW_INSB_IJSK_S1C_EEENSB_IJSE_SK_EEEEEEEvEEEENS_8epilogue10collective18CollectiveEpilogueINS1Q_23Sm100TmaWarpSpecializedILi3ELi2ELi32ELb1ELb0EEEJNSB_IJNSC_ILi128EEESJ_SL_EEENSB_IJNSW_IS1V_SE_EENSW_ISK_SE_EEEEESN_NSB_IJlNSB_IJSE_llEEESY_EEESN_S21_NS1Q_6fusion15FusionCallbacksIS1U_NS22_17LinearCombinationISN_fSN_fLNS_15FloatRoundStyleE2EEES1W_S1Z_JEEENSA_5SM1004TMEM4LOAD26SM100_TMEM_LOAD_32dp32b32xENSA_13SM90_TMA_LOADENS17_IS1J_S1B_NSW_INSB_IJS1C_SK_EEENSB_IJSK_SE_EEEEEEENSA_39AutoVectorizingCopyWithAssumedAlignmentILi128EEENSA_14SM90_TMA_STOREES2G_S2I_S2I_EEEvvEEEEvNT_6ParamsE)
	.align		4
        /*000c*/ 	.word	index@(__assertfail)
	.align		4
        /*0010*/ 	.word	0x00000000
	.align		4
        /*0014*/ 	.word	0xfffffffe
	.align		4
        /*0018*/ 	.word	0x00000000
	.align		4
        /*001c*/ 	.word	0xfffffffd
	.align		4
        /*0020*/ 	.word	0x00000000
	.align		4
        /*0024*/ 	.word	0xfffffffc


//--------------------- .nv.constant4             --------------------------
	.section	.nv.constant4,"a",@progbits
	.align	8
	.align		8
.nv.constant4:
        /*0000*/ 	.dword	__assertfail
	.align		8
        /*0008*/ 	.dword	__unnamed_1
	.align		8
        /*0010*/ 	.dword	__unnamed_2
	.align		8
        /*0018*/ 	.dword	_ZN39_INTERNAL_f0c5acc0_4_k_cu_5b65bc81_27924cuda3std3__45__cpo5beginE
	.align		8
        /*0020*/ 	.dword	_ZN39_INTERNAL_f0c5acc0_4_k_cu_5b65bc81_27924cuda3std3__45__cpo3endE
	.align		8
        /*0028*/ 	.dword	_ZN39_INTERNAL_f0c5acc0_4_k_cu_5b65bc81_27924cuda3std3__45__cpo6cbeginE
	.align		8
        /*0030*/ 	.dword	_ZN39_INTERNAL_f0c5acc0_4_k_cu_5b65bc81_27924cuda3std3__45__cpo4cendE
	.align		8
        /*0038*/ 	.dword	_ZN39_INTERNAL_f0c5acc0_4_k_cu_5b65bc81_27924cuda3std3__441_GLOBAL__N__f0c5acc0_4_k_cu_5b65bc81_27926ignoreE
	.align		8
        /*0040*/ 	.dword	_ZN39_INTERNAL_f0c5acc0_4_k_cu_5b65bc81_27924cuda3std3__419piecewise_constructE
	.align		8
        /*0048*/ 	.dword	_ZN39_INTERNAL_f0c5acc0_4_k_cu_5b65bc81_27924cuda3std3__48in_placeE
	.align		8
        /*0050*/ 	.dword	_ZN39_INTERNAL_f0c5acc0_4_k_cu_5b65bc81_27924cuda3std6ranges3__45__cpo4swapE
	.align		8
        /*0058*/ 	.dword	_ZN39_INTERNAL_f0c5acc0_4_k_cu_5b65bc81_27924cuda3std6ranges3__45__cpo9iter_moveE
	.align		8
        /*0060*/ 	.dword	_ZN39_INTERNAL_f0c5acc0_4_k_cu_5b65bc81_27924cute7productE
	.align		8
        /*0068*/ 	.dword	_ZN39_INTERNAL_f0c5acc0_4_k_cu_5b65bc81_27924cute1_E
	.align		8
        /*0070*/ 	.dword	$str$27
	.align		8
        /*0078*/ 	.dword	$str$28
	.align		8
        /*0080*/ 	.dword	$str$29
	.align		8
        /*0088*/ 	.dword	$str$30


//--------------------- .text._ZN7cutlass13device_kernelINS_4conv6kernel13ConvUniversalINS1_16ConvProblemShapeILNS1_8OperatorE2ELi2EEENS1_10collective14CollectiveConvINS1_47MainloopSm100TmaUmmaWarpSpecializedImplicitGemmILS5_2ELi20ELi2ELi1ELi2EN4cute5tupleIJNSA_1CILi2EEENSC_ILi1EEESE_EEEEENSB_IJNSC_ILi256EEENSB_IJNSC_ILi64EEEEEENSB_IJNSC_ILi32EEEEEEEEENS_10bfloat16_tESN_NSA_8TiledMMAINSA_8MMA_AtomIJNSA_26SM100_MMA_F16BF16_2x1SM_SSISN_SN_fLi256ELi64ELNSA_4UMMA5MajorE1ELSS_1ELNSR_7ScaleInE0ELST_0EEEEEENSA_6LayoutINSB_IJSE_SE_SE_EEENSB_IJNSC_ILi0EEESY_SY_EEEEENSB_IJNSA_10UnderscoreES11_S11_EEEEENS7_6detail27Sm100ImplicitGemmTileTraitsINSA_18SM100_TMA_2SM_LOADENSA_14ComposedLayoutINSA_7SwizzleILi3ELi4ELi3EEENSA_18smem_ptr_flag_bitsILi16EEENSW_INSB_IJSI_NSC_ILi8EEEEEENSB_IJSE_SI_EEEEEEEvEENS15_INSA_25SM100_TMA_2SM_LOAD_IM2COLENS17_INS18_ILi2ELi4ELi3EEES1B_NSW_INSB_IJSK_S1C_EEENSB_IJSE_SK_EEEEEEEvEEEENS_8epilogue10collective18CollectiveEpilogueINS1Q_23Sm100TmaWarpSpecializedILi3ELi2ELi32ELb1ELb0EEEJNSB_IJNSC_ILi128EEESJ_SL_EEENSB_IJNSW_IS1V_SE_EENSW_ISK_SE_EEEEESN_NSB_IJlNSB_IJSE_llEEESY_EEESN_S21_NS1Q_6fusion15FusionCallbacksIS1U_NS22_17LinearCombinationISN_fSN_fLNS_15FloatRoundStyleE2EEES1W_S1Z_JEEENSA_5SM1004TMEM4LOAD26SM100_TMEM_LOAD_32dp32b32xENSA_13SM90_TMA_LOADENS17_IS1J_S1B_NSW_INSB_IJS1C_SK_EEENSB_IJSK_SE_EEEEEEENSA_39AutoVectorizingCopyWithAssumedAlignmentILi128EEENSA_14SM90_TMA_STOREES2G_S2I_S2I_EEEvvEEEEvNT_6ParamsE --------------------------
	.section	.text._ZN7cutlass13device_kernelINS_4conv6kernel13ConvUniversalINS1_16ConvProblemShapeILNS1_8OperatorE2ELi2EEENS1_10collective14CollectiveConvINS1_47MainloopSm100TmaUmmaWarpSpecializedImplicitGemmILS5_2ELi20ELi2ELi1ELi2EN4cute5tupleIJNSA_1CILi2EEENSC_ILi1EEESE_EEEEENSB_IJNSC_ILi256EEENSB_IJNSC_ILi64EEEEEENSB_IJNSC_ILi32EEEEEEEEENS_10bfloat16_tESN_NSA_8TiledMMAINSA_8MMA_AtomIJNSA_26SM100_MMA_F16BF16_2x1SM_SSISN_SN_fLi256ELi64ELNSA_4UMMA5MajorE1ELSS_1ELNSR_7ScaleInE0ELST_0EEEEEENSA_6LayoutINSB_IJSE_SE_SE_EEENSB_IJNSC_ILi0EEESY_SY_EEEEENSB_IJNSA_10UnderscoreES11_S11_EEEEENS7_6detail27Sm100ImplicitGemmTileTraitsINSA_18SM100_TMA_2SM_LOADENSA_14ComposedLayoutINSA_7SwizzleILi3ELi4ELi3EEENSA_18smem_ptr_flag_bitsILi16EEENSW_INSB_IJSI_NSC_ILi8EEEEEENSB_IJSE_SI_EEEEEEEvEENS15_INSA_25SM100_TMA_2SM_LOAD_IM2COLENS17_INS18_ILi2ELi4ELi3EEES1B_NSW_INSB_IJSK_S1C_EEENSB_IJSE_SK_EEEEEEEvEEEENS_8epilogue10collective18CollectiveEpilogueINS1Q_23Sm100TmaWarpSpecializedILi3ELi2ELi32ELb1ELb0EEEJNSB_IJNSC_ILi128EEESJ_SL_EEENSB_IJNSW_IS1V_SE_EENSW_ISK_SE_EEEEESN_NSB_IJlNSB_IJSE_llEEESY_EEESN_S21_NS1Q_6fusion15FusionCallbacksIS1U_NS22_17LinearCombinationISN_fSN_fLNS_15FloatRoundStyleE2EEES1W_S1Z_JEEENSA_5SM1004TMEM4LOAD26SM100_TMEM_LOAD_32dp32b32xENSA_13SM90_TMA_LOADENS17_IS1J_S1B_NSW_INSB_IJS1C_SK_EEENSB_IJSK_SE_EEEEEEENSA_39AutoVectorizingCopyWithAssumedAlignmentILi128EEENSA_14SM90_TMA_STOREES2G_S2I_S2I_EEEvvEEEEvNT_6ParamsE,"ax",@progbits
	.align	128
.text._ZN7cutlass13device_kernelINS_4conv6kernel13ConvUniversalINS1_16ConvProblemShapeILNS1_8OperatorE2ELi2EEENS1_10collective14CollectiveConvINS1_47MainloopSm100TmaUmmaWarpSpecializedImplicitGemmILS5_2ELi20ELi2ELi1ELi2EN4cute5tupleIJNSA_1CILi2EEENSC_ILi1EEESE_EEEEENSB_IJNSC_ILi256EEENSB_IJNSC_ILi64EEEEEENSB_IJNSC_ILi32EEEEEEEEENS_10bfloat16_tESN_NSA_8TiledMMAINSA_8MMA_AtomIJNSA_26SM100_MMA_F16BF16_2x1SM_SSISN_SN_fLi256ELi64ELNSA_4UMMA5MajorE1ELSS_1ELNSR_7ScaleInE0ELST_0EEEEEENSA_6LayoutINSB_IJSE_SE_SE_EEENSB_IJNSC_ILi0EEESY_SY_EEEEENSB_IJNSA_10UnderscoreES11_S11_EEEEENS7_6detail27Sm100ImplicitGemmTileTraitsINSA_18SM100_TMA_2SM_LOADENSA_14ComposedLayoutINSA_7SwizzleILi3ELi4ELi3EEENSA_18smem_ptr_flag_bitsILi16EEENSW_INSB_IJSI_NSC_ILi8EEEEEENSB_IJSE_SI_EEEEEEEvEENS15_INSA_25SM100_TMA_2SM_LOAD_IM2COLENS17_INS18_ILi2ELi4ELi3EEES1B_NSW_INSB_IJSK_S1C_EEENSB_IJSE_SK_EEEEEEEvEEEENS_8epilogue10collective18CollectiveEpilogueINS1Q_23Sm100TmaWarpSpecializedILi3ELi2ELi32ELb1ELb0EEEJNSB_IJNSC_ILi128EEESJ_SL_EEENSB_IJNSW_IS1V_SE_EENSW_ISK_SE_EEEEESN_NSB_IJlNSB_IJSE_llEEESY_EEESN_S21_NS1Q_6fusion15FusionCallbacksIS1U_NS22_17LinearCombinationISN_fSN_fLNS_15FloatRoundStyleE2EEES1W_S1Z_JEEENSA_5SM1004TMEM4LOAD26SM100_TMEM_LOAD_32dp32b32xENSA_13SM90_TMA_LOADENS17_IS1J_S1B_NSW_INSB_IJS1C_SK_EEENSB_IJSK_SE_EEEEEEENSA_39AutoVectorizingCopyWithAssumedAlignmentILi128EEENSA_14SM90_TMA_STOREES2G_S2I_S2I_EEEvvEEEEvNT_6ParamsE:
        .type           _ZN7cutlass13device_kernelINS_4conv6kernel13ConvUniversalINS1_16ConvProblemShapeILNS1_8OperatorE2ELi2EEENS1_10collective14CollectiveConvINS1_47MainloopSm100TmaUmmaWarpSpecializedImplicitGemmILS5_2ELi20ELi2ELi1ELi2EN4cute5tupleIJNSA_1CILi2EEENSC_ILi1EEESE_EEEEENSB_IJNSC_ILi256EEENSB_IJNSC_ILi64EEEEEENSB_IJNSC_ILi32EEEEEEEEENS_10bfloat16_tESN_NSA_8TiledMMAINSA_8MMA_AtomIJNSA_26SM100_MMA_F16BF16_2x1SM_SSISN_SN_fLi256ELi64ELNSA_4UMMA5MajorE1ELSS_1ELNSR_7ScaleInE0ELST_0EEEEEENSA_6LayoutINSB_IJSE_SE_SE_EEENSB_IJNSC_ILi0EEESY_SY_EEEEENSB_IJNSA_10UnderscoreES11_S11_EEEEENS7_6detail27Sm100ImplicitGemmTileTraitsINSA_18SM100_TMA_2SM_LOADENSA_14ComposedLayoutINSA_7SwizzleILi3ELi4ELi3EEENSA_18smem_ptr_flag_bitsILi16EEENSW_INSB_IJSI_NSC_ILi8EEEEEENSB_IJSE_SI_EEEEEEEvEENS15_INSA_25SM100_TMA_2SM_LOAD_IM2COLENS17_INS18_ILi2ELi4ELi3EEES1B_NSW_INSB_IJSK_S1C_EEENSB_IJSE_SK_EEEEEEEvEEEENS_8epilogue10collective18CollectiveEpilogueINS1Q_23Sm100TmaWarpSpecializedILi3ELi2ELi32ELb1ELb0EEEJNSB_IJNSC_ILi128EEESJ_SL_EEENSB_IJNSW_IS1V_SE_EENSW_ISK_SE_EEEEESN_NSB_IJlNSB_IJSE_llEEESY_EEESN_S21_NS1Q_6fusion15FusionCallbacksIS1U_NS22_17LinearCombinationISN_fSN_fLNS_15FloatRoundStyleE2EEES1W_S1Z_JEEENSA_5SM1004TMEM4LOAD26SM100_TMEM_LOAD_32dp32b32xENSA_13SM90_TMA_LOADENS17_IS1J_S1B_NSW_INSB_IJS1C_SK_EEENSB_IJSK_SE_EEEEEEENSA_39AutoVectorizingCopyWithAssumedAlignmentILi128EEENSA_14SM90_TMA_STOREES2G_S2I_S2I_EEEvvEEEEvNT_6ParamsE,@function
        .size           _ZN7cutlass13device_kernelINS_4conv6kernel13ConvUniversalINS1_16ConvProblemShapeILNS1_8OperatorE2ELi2EEENS1_10collective14CollectiveConvINS1_47MainloopSm100TmaUmmaWarpSpecializedImplicitGemmILS5_2ELi20ELi2ELi1ELi2EN4cute5tupleIJNSA_1CILi2EEENSC_ILi1EEESE_EEEEENSB_IJNSC_ILi256EEENSB_IJNSC_ILi64EEEEEENSB_IJNSC_ILi32EEEEEEEEENS_10bfloat16_tESN_NSA_8TiledMMAINSA_8MMA_AtomIJNSA_26SM100_MMA_F16BF16_2x1SM_SSISN_SN_fLi256ELi64ELNSA_4UMMA5MajorE1ELSS_1ELNSR_7ScaleInE0ELST_0EEEEEENSA_6LayoutINSB_IJSE_SE_SE_EEENSB_IJNSC_ILi0EEESY_SY_EEEEENSB_IJNSA_10UnderscoreES11_S11_EEEEENS7_6detail27Sm100ImplicitGemmTileTraitsINSA_18SM100_TMA_2SM_LOADENSA_14ComposedLayoutINSA_7SwizzleILi3ELi4ELi3EEENSA_18smem_ptr_flag_bitsILi16EEENSW_INSB_IJSI_NSC_ILi8EEEEEENSB_IJSE_SI_EEEEEEEvEENS15_INSA_25SM100_TMA_2SM_LOAD_IM2COLENS17_INS18_ILi2ELi4ELi3EEES1B_NSW_INSB_IJSK_S1C_EEENSB_IJSE_SK_EEEEEEEvEEEENS_8epilogue10collective18CollectiveEpilogueINS1Q_23Sm100TmaWarpSpecializedILi3ELi2ELi32ELb1ELb0EEEJNSB_IJNSC_ILi128EEESJ_SL_EEENSB_IJNSW_IS1V_SE_EENSW_ISK_SE_EEEEESN_NSB_IJlNSB_IJSE_llEEESY_EEESN_S21_NS1Q_6fusion15FusionCallbacksIS1U_NS22_17LinearCombinationISN_fSN_fLNS_15FloatRoundStyleE2EEES1W_S1Z_JEEENSA_5SM1004TMEM4LOAD26SM100_TMEM_LOAD_32dp32b32xENSA_13SM90_TMA_LOADENS17_IS1J_S1B_NSW_INSB_IJS1C_SK_EEENSB_IJSK_SE_EEEEEEENSA_39AutoVectorizingCopyWithAssumedAlignmentILi128EEENSA_14SM90_TMA_STOREES2G_S2I_S2I_EEEvvEEEEvNT_6ParamsE,(.L_x_214 - _ZN7cutlass13device_kernelINS_4conv6kernel13ConvUniversalINS1_16ConvProblemShapeILNS1_8OperatorE2ELi2EEENS1_10collective14CollectiveConvINS1_47MainloopSm100TmaUmmaWarpSpecializedImplicitGemmILS5_2ELi20ELi2ELi1ELi2EN4cute5tupleIJNSA_1CILi2EEENSC_ILi1EEESE_EEEEENSB_IJNSC_ILi256EEENSB_IJNSC_ILi64EEEEEENSB_IJNSC_ILi32EEEEEEEEENS_10bfloat16_tESN_NSA_8TiledMMAINSA_8MMA_AtomIJNSA_26SM100_MMA_F16BF16_2x1SM_SSISN_SN_fLi256ELi64ELNSA_4UMMA5MajorE1ELSS_1ELNSR_7ScaleInE0ELST_0EEEEEENSA_6LayoutINSB_IJSE_SE_SE_EEENSB_IJNSC_ILi0EEESY_SY_EEEEENSB_IJNSA_10UnderscoreES11_S11_EEEEENS7_6detail27Sm100ImplicitGemmTileTraitsINSA_18SM100_TMA_2SM_LOADENSA_14ComposedLayoutINSA_7SwizzleILi3ELi4ELi3EEENSA_18smem_ptr_flag_bitsILi16EEENSW_INSB_IJSI_NSC_ILi8EEEEEENSB_IJSE_SI_EEEEEEEvEENS15_INSA_25SM100_TMA_2SM_LOAD_IM2COLENS17_INS18_ILi2ELi4ELi3EEES1B_NSW_INSB_IJSK_S1C_EEENSB_IJSE_SK_EEEEEEEvEEEENS_8epilogue10collective18CollectiveEpilogueINS1Q_23Sm100TmaWarpSpecializedILi3ELi2ELi32ELb1ELb0EEEJNSB_IJNSC_ILi128EEESJ_SL_EEENSB_IJNSW_IS1V_SE_EENSW_ISK_SE_EEEEESN_NSB_IJlNSB_IJSE_llEEESY_EEESN_S21_NS1Q_6fusion15FusionCallbacksIS1U_NS22_17LinearCombinationISN_fSN_fLNS_15FloatRoundStyleE2EEES1W_S1Z_JEEENSA_5SM1004TMEM4LOAD26SM100_TMEM_LOAD_32dp32b32xENSA_13SM90_TMA_LOADENS17_IS1J_S1B_NSW_INSB_IJS1C_SK_EEENSB_IJSK_SE_EEEEEEENSA_39AutoVectorizingCopyWithAssumedAlignmentILi128EEENSA_14SM90_TMA_STOREES2G_S2I_S2I_EEEvvEEEEvNT_6ParamsE)
        .other          _ZN7cutlass13device_kernelINS_4conv6kernel13ConvUniversalINS1_16ConvProblemShapeILNS1_8OperatorE2ELi2EEENS1_10collective14CollectiveConvINS1_47MainloopSm100TmaUmmaWarpSpecializedImplicitGemmILS5_2ELi20ELi2ELi1ELi2EN4cute5tupleIJNSA_1CILi2EEENSC_ILi1EEESE_EEEEENSB_IJNSC_ILi256EEENSB_IJNSC_ILi64EEEEEENSB_IJNSC_ILi32EEEEEEEEENS_10bfloat16_tESN_NSA_8TiledMMAINSA_8MMA_AtomIJNSA_26SM100_MMA_F16BF16_2x1SM_SSISN_SN_fLi256ELi64ELNSA_4UMMA5MajorE1ELSS_1ELNSR_7ScaleInE0ELST_0EEEEEENSA_6LayoutINSB_IJSE_SE_SE_EEENSB_IJNSC_ILi0EEESY_SY_EEEEENSB_IJNSA_10UnderscoreES11_S11_EEEEENS7_6detail27Sm100ImplicitGemmTileTraitsINSA_18SM100_TMA_2SM_LOADENSA_14ComposedLayoutINSA_7SwizzleILi3ELi4ELi3EEENSA_18smem_ptr_flag_bitsILi16EEENSW_INSB_IJSI_NSC_ILi8EEEEEENSB_IJSE_SI_EEEEEEEvEENS15_INSA_25SM100_TMA_2SM_LOAD_IM2COLENS17_INS18_ILi2ELi4ELi3EEES1B_NSW_INSB_IJSK_S1C_EEENSB_IJSE_SK_EEEEEEEvEEEENS_8epilogue10collective18CollectiveEpilogueINS1Q_23Sm100TmaWarpSpecializedILi3ELi2ELi32ELb1ELb0EEEJNSB_IJNSC_ILi128EEESJ_SL_EEENSB_IJNSW_IS1V_SE_EENSW_ISK_SE_EEEEESN_NSB_IJlNSB_IJSE_llEEESY_EEESN_S21_NS1Q_6fusion15FusionCallbacksIS1U_NS22_17LinearCombinationISN_fSN_fLNS_15FloatRoundStyleE2EEES1W_S1Z_JEEENSA_5SM1004TMEM4LOAD26SM100_TMEM_LOAD_32dp32b32xENSA_13SM90_TMA_LOADENS17_IS1J_S1B_NSW_INSB_IJS1C_SK_EEENSB_IJSK_SE_EEEEEEENSA_39AutoVectorizingCopyWithAssumedAlignmentILi128EEENSA_14SM90_TMA_STOREES2G_S2I_S2I_EEEvvEEEEvNT_6ParamsE,@"STO_CUDA_ENTRY STV_DEFAULT"
_ZN7cutlass13device_kernelINS_4conv6kernel13ConvUniversalINS1_16ConvProblemShapeILNS1_8OperatorE2ELi2EEENS1_10collective14CollectiveConvINS1_47MainloopSm100TmaUmmaWarpSpecializedImplicitGemmILS5_2ELi20ELi2ELi1ELi2EN4cute5tupleIJNSA_1CILi2EEENSC_ILi1EEESE_EEEEENSB_IJNSC_ILi256EEENSB_IJNSC_ILi64EEEEEENSB_IJNSC_ILi32EEEEEEEEENS_10bfloat16_tESN_NSA_8TiledMMAINSA_8MMA_AtomIJNSA_26SM100_MMA_F16BF16_2x1SM_SSISN_SN_fLi256ELi64ELNSA_4UMMA5MajorE1ELSS_1ELNSR_7ScaleInE0ELST_0EEEEEENSA_6LayoutINSB_IJSE_SE_SE_EEENSB_IJNSC_ILi0EEESY_SY_EEEEENSB_IJNSA_10UnderscoreES11_S11_EEEEENS7_6detail27Sm100ImplicitGemmTileTraitsINSA_18SM100_TMA_2SM_LOADENSA_14ComposedLayoutINSA_7SwizzleILi3ELi4ELi3EEENSA_18smem_ptr_flag_bitsILi16EEENSW_INSB_IJSI_NSC_ILi8EEEEEENSB_IJSE_SI_EEEEEEEvEENS15_INSA_25SM100_TMA_2SM_LOAD_IM2COLENS17_INS18_ILi2ELi4ELi3EEES1B_NSW_INSB_IJSK_S1C_EEENSB_IJSE_SK_EEEEEEEvEEEENS_8epilogue10collective18CollectiveEpilogueINS1Q_23Sm100TmaWarpSpecializedILi3ELi2ELi32ELb1ELb0EEEJNSB_IJNSC_ILi128EEESJ_SL_EEENSB_IJNSW_IS1V_SE_EENSW_ISK_SE_EEEEESN_NSB_IJlNSB_IJSE_llEEESY_EEESN_S21_NS1Q_6fusion15FusionCallbacksIS1U_NS22_17LinearCombinationISN_fSN_fLNS_15FloatRoundStyleE2EEES1W_S1Z_JEEENSA_5SM1004TMEM4LOAD26SM100_TMEM_LOAD_32dp32b32xENSA_13SM90_TMA_LOADENS17_IS1J_S1B_NSW_INSB_IJS1C_SK_EEENSB_IJSK_SE_EEEEEEENSA_39AutoVectorizingCopyWithAssumedAlignmentILi128EEENSA_14SM90_TMA_STOREES2G_S2I_S2I_EEEvvEEEEvNT_6ParamsE:
[----:B------:R-:W1:Y:S01]  /*0000*/  LDC R1, c[0x0][0x37c] ;  /* 0x0000df00ff017b82 */ /* 0x000e620000000800 */
[----:B------:R-:W2:Y:S01]  /*0010*/  S2R R98, SR_TID.X ;  /* 0x0000000000627919 */ /* 0x000ea20000002100 */
[----:B------:R-:W3:Y:S06]  /*0020*/  LDCU.64 UR8, c[0x0][0x890] ;  /* 0x00011200ff0877ac */ /* 0x000eec0008000a00 */
[----:B------:R-:W4:Y:S01]  /*0030*/  S2UR UR4, SR_CgaCtaId ;  /* 0x00000000000479c3 */ /* 0x000f220000008800 */
[----:B-1----:R-:W-:Y:S01]  /*0040*/  VIADD R1, R1, 0xfffffff8 ;  /* 0xfffffff801017836 */ /* 0x002fe20000000000 */
[----:B------:R-:W-:-:S02]  /*0050*/  PRMT R91, RZ, 0x7610, R91 ;  /* 0x00007610ff5b7816 */ /* 0x000fc4000000005b */
[----:B------:R-:W-:Y:S02]  /*0060*/  ELECT P1, URZ, PT ;  /* 0x0000000000ff782f */ /* 0x000fe40003820000 */
[----:B------:R-:W-:Y:S01]  /*0070*/  R2UR UR48, R1 ;  /* 0x00000000013072ca */ /* 0x000fe200000e0000 */
[----:B---3--:R-:W-:-:S04]  /*0080*/  UISETP.NE.U32.AND UP0, UPT, UR8, URZ, UPT ;  /* 0x000000ff0800728c */ /* 0x008fc8000bf05070 */
[----:B------:R-:W-:Y:S02]  /*0090*/  UISETP.NE.AND.EX UP0, UPT, UR9, URZ, UPT, UP0 ;  /* 0x000000ff0900728c */ /* 0x000fe4000bf05300 */
[----:B----4-:R-:W-:Y:S02]  /*00a0*/  ULOP3.LUT UR33, UR4, 0x1, URZ, 0xc0, !UPT ;  /* 0x0000000104217892 */ /* 0x010fe4000f8ec0ff */
[----:B------:R-:W-:Y:S01]  /*00b0*/  ULOP3.LUT UR32, UR4, 0x1, URZ, 0x3c, !UPT ;  /* 0x0000000104207892 */ /* 0x000fe2000f8e3cff */
[----:B--2---:R-:W-:-:S05]  /*00c0*/  SHF.R.U32.HI R92, RZ, 0x5, R98 ;  /* 0x00000005ff5c7819 */ /* 0x004fca0000011662 */
[----:B------:R-:W1:Y:S02]  /*00d0*/  SHFL.IDX PT, R0, R92, RZ, 0x1f ;  /* 0x00001fff5c007589 */ /* 0x000e6400000e0000 */
[----:B-1----:R-:W-:Y:S01]  /*00e0*/  R2UR UR18, R0 ;  /* 0x00000000001272ca */ /* 0x002fe200000e0000 */
[----:B------:R-:W-:-:S14]  /*00f0*/  BRA.U UP0, `(.L_x_0) ;  /* 0x0000000100307547 */ /* 0x000fdc000b800000 */
[----:B------:R-:W1:Y:S02]  /*0100*/  LDCU.64 UR4, c[0x0][0x888] ;  /* 0x00011100ff0477ac */ /* 0x000e640008000a00 */
[----:B-1----:R-:W-:-:S04]  /*0110*/  UISETP.NE.U32.AND UP0, UPT, UR4, URZ, UPT ;  /* 0x000000ff0400728c */ /* 0x002fc8000bf05070 */
[----:B------:R-:W-:-:S09]  /*0120*/  UISETP.NE.AND.EX UP0, UPT, UR5, URZ, UPT, UP0 ;  /* 0x000000ff0500728c */ /* 0x000fd2000bf05300 */
[----:B------:R-:W-:Y:S05]  /*0130*/  BRA.U !UP0, `(.L_x_1) ;  /* 0x0000000108147547 */ /* 0x000fea000b800000 */
[----:B------:R-:W1:Y:S01]  /*0140*/  LDC.64 R2, c[0x0][0x888] ;  /* 0x00022200ff027b82 */ /* 0x000e620000000a00 */
[----:B------:R-:W1:Y:S02]  /*0150*/  LDCU.64 UR4, c[0x0][0x358] ;  /* 0x00006b00ff0477ac */ /* 0x000e640008000a00 */
[----:B-1----:R1:W5:Y:S01]  /*0160*/  LDG.E R41, desc[UR4][R2.64] ;  /* 0x0000000402297981 */ /* 0x002362000c1e1900 */
[----:B------:R-:W-:Y:S01]  /*0170*/  HFMA2 R91, -RZ, RZ, 0, 5.9604644775390625e-08 ;  /* 0x00000001ff5b7431 */ /* 0x000fe200000001ff */
[----:B------:R-:W-:Y:S05]  /*0180*/  BRA `(.L_x_0) ;  /* 0x00000000000c7947 */ /* 0x000fea0003800000 */
.L_x_1:
[----:B------:R-:W1:Y:S01]  /*0190*/  LDCU UR4, c[0x0][0x880] ;  /* 0x00011000ff0477ac */ /* 0x000e620008000800 */
[----:B------:R-:W-:Y:S01]  /*01a0*/  HFMA2 R91, -RZ, RZ, 0, 5.9604644775390625e-08 ;  /* 0x00000001ff5b7431 */ /* 0x000fe200000001ff */
[----:B-1----:R-:W-:-:S07]  /*01b0*/  MOV R41, UR4 ;  /* 0x0000000400297c02 */ /* 0x002fce0008000f00 */
.L_x_0:
[----:B------:R-:W2:Y:S02]  /*01c0*/  LDCU.64 UR4, c[0x0][0x8b0] ;  /* 0x00011600ff0477ac */ /* 0x000ea40008000a00 */
[----:B--2---:R-:W-:-:S04]  /*01d0*/  UISETP.NE.U32.AND UP0, UPT, UR4, URZ, UPT ;  /* 0x000000ff0400728c */ /* 0x004fc8000bf05070 */
[----:B------:R-:W-:-:S09]  /*01e0*/  UISETP.NE.AND.EX UP0, UPT, UR5, URZ, UPT, UP0 ;  /* 0x000000ff0500728c */ /* 0x000fd2000bf05300 */
[----:B------:R-:W-:Y:S05]  /*01f0*/  BRA.U UP0, `(.L_x_2) ;  /* 0x0000000100287547 */ /* 0x000fea000b800000 */
[----:B------:R-:W2:Y:S02]  /*0200*/  LDCU.64 UR4, c[0x0][0x8a8] ;  /* 0x00011500ff0477ac */ /* 0x000ea40008000a00 */
[----:B--2---:R-:W-:-:S04]  /*0210*/  UISETP.NE.U32.AND UP0, UPT, UR4, URZ, UPT ;  /* 0x000000ff0400728c */ /* 0x004fc8000bf05070 */
[----:B------:R-:W-:-:S09]  /*0220*/  UISETP.NE.AND.EX UP0, UPT, UR5, URZ, UPT, UP0 ;  /* 0x000000ff0500728c */ /* 0x000fd2000bf05300 */
[----:B------:R-:W-:Y:S05]  /*0230*/  BRA.U !UP0, `(.L_x_3) ;  /* 0x0000000108107547 */ /* 0x000fea000b800000 */
[----:B------:R-:W2:Y:S01]  /*0240*/  LDC.64 R38, c[0x0][0x8a8] ;  /* 0x00022a00ff267b82 */ /* 0x000ea20000000a00 */
[----:B------:R-:W2:Y:S02]  /*0250*/  LDCU.64 UR4, c[0x0][0x358] ;  /* 0x00006b00ff0477ac */ /* 0x000ea40008000a00 */
[----:B--2---:R2:W5:Y:S01]  /*0260*/  LDG.E R38, desc[UR4][R38.64] ;  /* 0x0000000426267981 */ /* 0x004562000c1e1900 */
[----:B------:R-:W-:Y:S05]  /*0270*/  BRA `(.L_x_2) ;  /* 0x0000000000087947 */ /* 0x000fea0003800000 */
.L_x_3:
[----:B------:R-:W2:Y:S02]  /*0280*/  LDCU UR4, c[0x0][0x8a0] ;  /* 0x00011400ff0477ac */ /* 0x000ea40008000800 */
[----:B--2---:R-:W-:Y:S02]  /*0290*/  MOV R38, UR4 ;  /* 0x0000000400267c02 */ /* 0x004fe40008000f00 */
.L_x_2:
[----:B------:R-:W-:Y:S01]  /*02a0*/  IMAD.U32 R0, RZ, RZ, UR18 ;  /* 0x00000012ff007e24 */ /* 0x000fe2000f8e00ff */
[----:B------:R-:W-:Y:S04]  /*02b0*/  BSSY.RECONVERGENT B0, `(.L_x_4) ;  /* 0x000000c000007945 */ /* 0x000fe80003800200 */
[C---:B------:R-:W-:Y:S02]  /*02c0*/  ISETP.NE.OR P2, PT, R0.reuse, 0x1, !P1 ;  /* 0x000000010000780c */ /* 0x040fe40004f45670 */
[----:B------:R-:W-:-:S11]  /*02d0*/  ISETP.NE.OR P0, PT, R0, 0x3, !P1 ;  /* 0x000000030000780c */ /* 0x000fd60004f05670 */
[----:B------:R-:W-:Y:S05]  /*02e0*/  @P2 BRA `(.L_x_5) ;  /* 0x0000000000202947 */ /* 0x000fea0003800000 */
[----:B------:R-:W3:Y:S02]  /*02f0*/  LDCU.64 UR4, c[0x0][0x348] ;  /* 0x00006900ff0477ac */ /* 0x000ee40008000a00 */
[----:B---3--:R-:W-:Y:S02]  /*0300*/  UIADD3 UR6, UP1, UPT, UR4, 0x80, URZ ;  /* 0x0000008004067890 */ /* 0x008fe4000ff3e0ff */
[----:B------:R-:W-:Y:S02]  /*0310*/  UIADD3 UR4, UP0, UPT, UR4, 0x180, URZ ;  /* 0x0000018004047890 */ /* 0x000fe4000ff1e0ff */
[----:B------:R-:W-:Y:S02]  /*0320*/  UIADD3.X UR7, UPT, UPT, URZ, UR5, URZ, UP1, !UPT ;  /* 0x00000005ff077290 */ /* 0x000fe40008ffe4ff */
[----:B------:R-:W-:-:S07]  /*0330*/  UIADD3.X UR5, UPT, UPT, URZ, UR5, URZ, UP0, !UPT ;  /* 0x00000005ff057290 */ /* 0x000fce00087fe4ff */
[----:B------:R3:W-:Y:S02]  /*0340*/  UTMACCTL.PF [UR6] ;  /* 0x00000000060079b9 */ /* 0x0007e40008040000 */
[----:B------:R3:W-:Y:S02]  /*0350*/  UTMACCTL.PF [UR4] ;  /* 0x00000000040079b9 */ /* 0x0007e40008040000 */
[----:B---3--:R-:W-:Y:S01]  /*0360*/  NOP ;  /* 0x0000000000007918 */ /* 0x008fe20000000000 */
.L_x_5:
[----:B------:R-:W-:Y:S05]  /*0370*/  BSYNC.RECONVERGENT B0 ;  /* 0x0000000000007941 */ /* 0x000fea0003800200 */
.L_x_4:
[----:B------:R-:W-:Y:S04]  /*0380*/  BSSY.RECONVERGENT B0, `(.L_x_6) ;  /* 0x000000a000007945 */ /* 0x000fe80003800200 */
        /* <DEDUP_REMOVED lines=9> */
.L_x_7:
[----:B------:R-:W-:Y:S05]  /*0420*/  BSYNC.RECONVERGENT B0 ;  /* 0x0000000000007941 */ /* 0x000fea0003800200 */
.L_x_6:
[----:B------:R-:W3:Y:S01]  /*0430*/  LDCU.64 UR4, c[0x0][0x888] ;  /* 0x00011100ff0477ac */ /* 0x000ee20008000a00 */
[----:B------:R-:W-:Y:S02]  /*0440*/  UISETP.EQ.U32.AND UP2, UPT, UR8, URZ, UPT ;  /* 0x000000ff0800728c */ /* 0x000fe4000bf42070 */
[----:B------:R-:W-:Y:S02]  /*0450*/  UPLOP3.LUT UP3, UPT, UPT, UPT, UPT, 0x80, 0x8 ;  /* 0x000000000008789c */ /* 0x000fe40003f6f070 */
[----:B---3--:R-:W-:-:S04]  /*0460*/  UISETP.NE.U32.AND UP0, UPT, UR4, URZ, UPT ;  /* 0x000000ff0400728c */ /* 0x008fc8000bf05070 */
[----:B------:R-:W-:-:S04]  /*0470*/  UISETP.NE.AND.EX UP1, UPT, UR5, URZ, UPT, UP0 ;  /* 0x000000ff0500728c */ /* 0x000fc8000bf25300 */
[----:B------:R-:W-:-:S04]  /*0480*/  UISETP.EQ.OR.EX UP4, UPT, UR9, URZ, !UP1, UP2 ;  /* 0x000000ff0900728c */ /* 0x000fc8000cf82720 */
[----:B------:R-:W-:-:S06]  /*0490*/  UP2UR UR4, UPR, URZ, 0x10 ;  /* 0x00000010ff047883 */ /* 0x000fcc0008000000 */
[----:B------:R-:W-:Y:S01]  /*04a0*/  MOV R97, UR4 ;  /* 0x0000000400617c02 */ /* 0x000fe20008000f00 */
[----:B------:R-:W-:Y:S06]  /*04b0*/  BRA.U !UP4, `(.L_x_8) ;  /* 0x000000010c207547 */ /* 0x000fec000b800000 */
[----:B------:R-:W-:Y:S01]  /*04c0*/  UISETP.NE.U32.AND UP2, UPT, UR8, URZ, UPT ;  /* 0x000000ff0800728c */ /* 0x000fe2000bf45070 */
[----:B-----5:R-:W-:Y:S01]  /*04d0*/  FSETP.NEU.AND P0, PT, R41, RZ, PT ;  /* 0x000000ff2900720b */ /* 0x020fe20003f0d000 */
[----:B------:R-:W-:Y:S02]  /*04e0*/  USEL UR4, URZ, 0xffffffff, UP1 ;  /* 0xffffffffff047887 */ /* 0x000fe40008800000 */
[----:B------:R-:W-:-:S10]  /*04f0*/  UISETP.NE.AND.EX UP2, UPT, UR9, URZ, UPT, UP2 ;  /* 0x000000ff0900728c */ /* 0x000fd4000bf45320 */
[----:B------:R-:W-:Y:S01]  /*0500*/  VOTEU.ANY UP0, P0 ;  /* 0x0000000000ff7886 */ /* 0x000fe20000000100 */
[----:B------:R-:W-:-:S04]  /*0510*/  @!UP2 USEL UR4, URZ, 0xffffffff, UP0 ;  /* 0xffffffffff04a887 */ /* 0x000fc80008000000 */
[----:B------:R-:W-:-:S04]  /*0520*/  ULOP3.LUT UR4, UR4, 0x1, URZ, 0xc0, !UPT ;  /* 0x0000000104047892 */ /* 0x000fc8000f8ec0ff */
[----:B------:R-:W-:-:S11]  /*0530*/  UISETP.NE.U32.AND UP3, UPT, UR4, 0x1, UPT ;  /* 0x000000010400788c */ /* 0x000fd6000bf65070 */
.L_x_8:
[----:B------:R-:W3:Y:S01]  /*0540*/  SHFL.IDX PT, R0, R92, RZ, 0x1f ;  /* 0x00001fff5c007589 */ /* 0x000ee200000e0000 */
[----:B------:R-:W-:Y:S02]  /*0550*/  UISETP.NE.AND UP5, UPT, UR18, 0x2, UPT ;  /* 0x000000021200788c */ /* 0x000fe4000bfa5270 */
[----:B------:R-:W-:Y:S02]  /*0560*/  UISETP.NE.AND UP0, UPT, UR18, 0x2, UPT ;  /* 0x000000021200788c */ /* 0x000fe4000bf05270 */
[----:B------:R-:W-:Y:S02]  /*0570*/  UISETP.NE.OR UP2, UPT, UR33, URZ, UP5 ;  /* 0x000000ff2100728c */ /* 0x000fe4000af45670 */
[----:B------:R-:W-:-:S04]  /*0580*/  USEL UR46, URZ, 0x1, UP0 ;  /* 0x00000001ff2e7887 */ /* 0x000fc80008000000 */
[----:B------:R-:W-:Y:S02]  /*0590*/  PLOP3.LUT P3, PT, P1, PT, UP2, 0xae, 0xea ;  /* 0x0000000000ea781c */ /* 0x000fe40000f6f52e */
[----:B---3--:R-:W-:-:S13]  /*05a0*/  ISETP.NE.AND P0, PT, R0, RZ, PT ;  /* 0x000000ff0000720c */ /* 0x008fda0003f05270 */
[----:B------:R-:W-:Y:S05]  /*05b0*/  @P0 BRA `(.L_x_9) ;  /* 0x0000000000d40947 */ /* 0x000fea0003800000 */
[----:B------:R-:W-:Y:S01]  /*05c0*/  ELECT P0, URZ, PT ;  /* 0x0000000000ff782f */ /* 0x000fe20003800000 */
[----:B------:R-:W-:-:S12]  /*05d0*/  BSSY.RECONVERGENT B0, `(.L_x_9) ;  /* 0x0000033000007945 */ /* 0x000fd80003800200 */
[----:B------:R-:W-:Y:S05]  /*05e0*/  @!P0 BRA `(.L_x_10) ;  /* 0x0000000000c48947 */ /* 0x000fea0003800000 */
[----:B------:R-:W3:Y:S01]  /*05f0*/  S2UR UR5, SR_CgaCtaId ;  /* 0x00000000000579c3 */ /* 0x000ee20000008800 */
[----:B------:R-:W-:Y:S01]  /*0600*/  UMOV UR4, 0x400 ;  /* 0x0000040000047882 */ /* 0x000fe20000000000 */
[----:B------:R-:W-:Y:S02]  /*0610*/  UMOV UR6, 0x1 ;  /* 0x0000000100067882 */ /* 0x000fe40000000000 */
[----:B------:R-:W-:-:S04]  /*0620*/  UIADD3 UR6, UPT, UPT, -UR6, 0x100000, URZ ;  /* 0x0010000006067890 */ /* 0x000fc8000fffe1ff */
[----:B------:R-:W-:Y:S02]  /*0630*/  USHF.L.U32 UR7, UR6, 0xb, URZ ;  /* 0x0000000b06077899 */ /* 0x000fe400080006ff */
[----:B------:R-:W-:Y:S02]  /*0640*/  USHF.L.U32 UR6, UR6, 0x1, URZ ;  /* 0x0000000106067899 */ /* 0x000fe400080006ff */
[----:B---3--:R-:W-:Y:S01]  /*0650*/  ULEA UR4, UR5, UR4, 0x18 ;  /* 0x0000000405047291 */ /* 0x008fe2000f8ec0ff */
[----:B------:R-:W3:Y:S11]  /*0660*/  FENCE.VIEW.ASYNC.S ;  /* 0x00000000000073c6 */ /* 0x000ef60000000000 */
[----:B---3--:R3:W4:Y:S01]  /*0670*/  SYNCS.EXCH.64 URZ, [UR4], UR6 ;  /* 0x0000000604ff75b2 */ /* 0x0087220008000100 */
[----:B------:R3:W1:Y:S01]  /*0680*/  SYNCS.EXCH.64 URZ, [UR4+0xa0], UR6 ;  /* 0x0000a00604ff75b2 */ /* 0x0006620008000100 */
        /* <DEDUP_REMOVED lines=37> */
[----:B------:R3:W1:Y:S02]  /*08e0*/  SYNCS.EXCH.64 URZ, [UR4+0x138], UR6 ;  /* 0x0001380604ff75b2 */ /* 0x0006640008000100 */
[----:B---34-:R-:W-:Y:S01]  /*08f0*/  NOP ;  /* 0x0000000000007918 */ /* 0x018fe20000000000 */
.L_x_10:
[----:B------:R-:W-:Y:S05]  /*0900*/  BSYNC.RECONVERGENT B0 ;  /* 0x0000000000007941 */ /* 0x000fea0003800200 */
.L_x_9:
[----:B------:R-:W3:Y:S01]  /*0910*/  SHFL.IDX PT, R0, R92, RZ, 0x1f ;  /* 0x00001fff5c007589 */ /* 0x000ee200000e0000 */
[----:B------:R-:W-:Y:S01]  /*0920*/  NOP ;  /* 0x0000000000007918 */ /* 0x000fe20000000000 */
[----:B---3--:R-:W-:-:S13]  /*0930*/  ISETP.NE.AND P0, PT, R0, 0x1, PT ;  /* 0x000000010000780c */ /* 0x008fda0003f05270 */
[----:B------:R-:W-:Y:S05]  /*0940*/  @P0 BRA `(.L_x_11) ;  /* 0x0000000000500947 */ /* 0x000fea0003800000 */
[----:B------:R-:W3:Y:S01]  /*0950*/  S2UR UR5, SR_CgaCtaId ;  /* 0x00000000000579c3 */ /* 0x000ee20000008800 */
[----:B------:R-:W-:Y:S01]  /*0960*/  UMOV UR4, 0x400 ;  /* 0x0000040000047882 */ /* 0x000fe20000000000 */
[----:B------:R-:W-:Y:S01]  /*0970*/  UMOV UR8, 0x20 ;  /* 0x0000002000087882 */ /* 0x000fe20000000000 */
[----:B------:R-:W-:Y:S01]  /*0980*/  UMOV UR6, 0x80 ;  /* 0x0000008000067882 */ /* 0x000fe20000000000 */
[----:B------:R-:W-:-:S04]  /*0990*/  UIADD3 UR8, UPT, UPT, -UR8, 0x100000, URZ ;  /* 0x0010000008087890 */ /* 0x000fc8000fffe1ff */
[----:B------:R-:W-:Y:S02]  /*09a0*/  USHF.L.U32 UR9, UR8, 0xb, URZ ;  /* 0x0000000b08097899 */ /* 0x000fe400080006ff */
[----:B------:R-:W-:Y:S02]  /*09b0*/  USHF.L.U32 UR8, UR8, 0x1, URZ ;  /* 0x0000000108087899 */ /* 0x000fe400080006ff */
[----:B------:R-:W-:-:S04]  /*09c0*/  UIADD3 UR6, UPT, UPT, -UR6, 0x100000, URZ ;  /* 0x0010000006067890 */ /* 0x000fc8000fffe1ff */
[----:B------:R-:W-:Y:S02]  /*09d0*/  USHF.L.U32 UR7, UR6, 0xb, URZ ;  /* 0x0000000b06077899 */ /* 0x000fe400080006ff */
[----:B------:R-:W-:Y:S01]  /*09e0*/  USHF.L.U32 UR6, UR6, 0x1, URZ ;  /* 0x0000000106067899 */ /* 0x000fe200080006ff */
[----:B------:R-:W-:Y:S01]  /*09f0*/  ELECT P0, URZ, PT ;  /* 0x0000000000ff782f */ /* 0x000fe20003800000 */
[----:B---3--:R-:W-:Y:S01]  /*0a00*/  ULEA UR4, UR5, UR4, 0x18 ;  /* 0x0000000405047291 */ /* 0x008fe2000f8ec0ff */
[----:B------:R-:W3:Y:S11]  /*0a10*/  FENCE.VIEW.ASYNC.S ;  /* 0x00000000000073c6 */ /* 0x000ef60000000000 */
[----:B---3--:R3:W4:Y:S01]  /*0a20*/  SYNCS.EXCH.64 URZ, [UR4+0x140], UR8 ;  /* 0x0001400804ff75b2 */ /* 0x0087220008000100 */
[----:B------:R3:W1:Y:S01]  /*0a30*/  SYNCS.EXCH.64 URZ, [UR4+0x158], UR6 ;  /* 0x0001580604ff75b2 */ /* 0x0006620008000100 */
[----:B------:R3:W1:Y:S01]  /*0a40*/  SYNCS.EXCH.64 URZ, [UR4+0x148], UR8 ;  /* 0x0001480804ff75b2 */ /* 0x0006620008000100 */
[----:B------:R3:W1:Y:S01]  /*0a50*/  SYNCS.EXCH.64 URZ, [UR4+0x160], UR6 ;  /* 0x0001600604ff75b2 */ /* 0x0006620008000100 */
[----:B------:R3:W1:Y:S01]  /*0a60*/  SYNCS.EXCH.64 URZ, [UR4+0x150], UR8 ;  /* 0x0001500804ff75b2 */ /* 0x0006620008000100 */
[----:B------:R3:W1:Y:S01]  /*0a70*/  SYNCS.EXCH.64 URZ, [UR4+0x168], UR6 ;  /* 0x0001680604ff75b2 */ /* 0x0006620008000100 */
[----:B------:R-:W-:Y:S01]  /*0a80*/  NOP ;  /* 0x0000000000007918 */ /* 0x000fe20000000000 */
.L_x_11:
[----:B------:R-:W2:Y:S01]  /*0a90*/  SHFL.IDX PT, R0, R92, RZ, 0x1f ;  /* 0x00001fff5c007589 */ /* 0x000ea200000e0000 */
[----:B------:R-:W-:Y:S01]  /*0aa0*/  NOP ;  /* 0x0000000000007918 */ /* 0x000fe20000000000 */
[----:B--2---:R-:W-:-:S13]  /*0ab0*/  ISETP.NE.AND P0, PT, R0, 0x3, PT ;  /* 0x000000030000780c */ /* 0x004fda0003f05270 */
[----:B------:R-:W-:Y:S05]  /*0ac0*/  @P0 BRA `(.L_x_12) ;  /* 0x0000000000300947 */ /* 0x000fea0003800000 */
[----:B------:R-:W2:Y:S01]  /*0ad0*/  S2UR UR5, SR_CgaCtaId ;  /* 0x00000000000579c3 */ /* 0x000ea20000008800 */
[----:B---3--:R-:W-:Y:S01]  /*0ae0*/  UMOV UR4, 0x400 ;  /* 0x0000040000047882 */ /* 0x008fe20000000000 */
[----:B------:R-:W-:Y:S01]  /*0af0*/  UMOV UR6, 0x20 ;  /* 0x0000002000067882 */ /* 0x000fe20000000000 */
[----:B------:R-:W-:Y:S01]  /*0b00*/  ELECT P0, URZ, PT ;  /* 0x0000000000ff782f */ /* 0x000fe20003800000 */
[----:B------:R-:W-:-:S04]  /*0b10*/  UIADD3 UR6, UPT, UPT, -UR6, 0x100000, URZ ;  /* 0x0010000006067890 */ /* 0x000fc8000fffe1ff */
[----:B------:R-:W-:Y:S02]  /*0b20*/  USHF.L.U32 UR7, UR6, 0xb, URZ ;  /* 0x0000000b06077899 */ /* 0x000fe400080006ff */
[----:B------:R-:W-:Y:S02]  /*0b30*/  USHF.L.U32 UR6, UR6, 0x1, URZ ;  /* 0x0000000106067899 */ /* 0x000fe400080006ff */
[----:B--2---:R-:W-:Y:S01]  /*0b40*/  ULEA UR4, UR5, UR4, 0x18 ;  /* 0x0000000405047291 */ /* 0x004fe2000f8ec0ff */
[----:B------:R-:W2:Y:S11]  /*0b50*/  FENCE.VIEW.ASYNC.S ;  /* 0x00000000000073c6 */ /* 0x000eb60000000000 */
[----:B--2---:R2:W3:Y:S01]  /*0b60*/  SYNCS.EXCH.64 URZ, [UR4+0x170], UR6 ;  /* 0x0001700604ff75b2 */ /* 0x0044e20008000100 */
[----:B------:R2:W1:Y:S01]  /*0b70*/  SYNCS.EXCH.64 URZ, [UR4+0x178], UR6 ;  /* 0x0001780604ff75b2 */ /* 0x0004620008000100 */
[----:B------:R-:W-:Y:S01]  /*0b80*/  NOP ;  /* 0x0000000000007918 */ /* 0x000fe20000000000 */
.L_x_12:
[----:B------:R-:W4:Y:S01]  /*0b90*/  SHFL.IDX PT, R0, R92, RZ, 0x1f ;  /* 0x00001fff5c007589 */ /* 0x000f2200000e0000 */
[----:B------:R-:W-:Y:S01]  /*0ba0*/  NOP ;  /* 0x0000000000007918 */ /* 0x000fe20000000000 */
[----:B----4-:R-:W-:-:S13]  /*0bb0*/  ISETP.NE.AND P0, PT, R0, 0x4, PT ;  /* 0x000000040000780c */ /* 0x010fda0003f05270 */
[----:B------:R-:W-:Y:S05]  /*0bc0*/  @P0 BRA `(.L_x_13) ;  /* 0x0000000000440947 */ /* 0x000fea0003800000 */
[----:B------:R-:W4:Y:S01]  /*0bd0*/  S2UR UR5, SR_CgaCtaId ;  /* 0x00000000000579c3 */ /* 0x000f220000008800 */
[----:B--23--:R-:W-:Y:S01]  /*0be0*/  UMOV UR4, 0x1e0 ;  /* 0x000001e000047882 */ /* 0x00cfe20000000000 */
[----:B------:R-:W-:Y:S01]  /*0bf0*/  UMOV UR6, 0x400 ;  /* 0x0000040000067882 */ /* 0x000fe20000000000 */
[----:B------:R-:W-:Y:S01]  /*0c00*/  USEL UR4, UR4, 0x1a0, UP3 ;  /* 0x000001a004047887 */ /* 0x000fe20009800000 */
[----:B------:R-:W-:Y:S01]  /*0c10*/  UMOV UR8, 0x1 ;  /* 0x0000000100087882 */ /* 0x000fe20000000000 */
[----:B------:R-:W-:Y:S01]  /*0c20*/  ELECT P0, URZ, PT ;  /* 0x0000000000ff782f */ /* 0x000fe20003800000 */
[----:B------:R-:W-:-:S04]  /*0c30*/  UIADD3 UR8, UPT, UPT, -UR8, 0x100000, URZ ;  /* 0x0010000008087890 */ /* 0x000fc8000fffe1ff */
[----:B------:R-:W-:Y:S02]  /*0c40*/  USHF.L.U32 UR9, UR8, 0xb, URZ ;  /* 0x0000000b08097899 */ /* 0x000fe400080006ff */
[----:B------:R-:W-:Y:S02]  /*0c50*/  USHF.L.U32 UR8, UR8, 0x1, URZ ;  /* 0x0000000108087899 */ /* 0x000fe400080006ff */
[----:B----4-:R-:W-:Y:S02]  /*0c60*/  ULEA UR6, UR5, UR6, 0x18 ;  /* 0x0000000605067291 */ /* 0x010fe4000f8ec0ff */
[----:B------:R-:W-:-:S04]  /*0c70*/  UIADD3 UR4, UPT, UPT, -UR4, 0x100000, URZ ;  /* 0x0010000004047890 */ /* 0x000fc8000fffe1ff */
[----:B------:R-:W-:Y:S02]  /*0c80*/  USHF.L.U32 UR5, UR4, 0xb, URZ ;  /* 0x0000000b04057899 */ /* 0x000fe400080006ff */
[----:B------:R-:W-:Y:S01]  /*0c90*/  USHF.L.U32 UR4, UR4, 0x1, URZ ;  /* 0x0000000104047899 */ /* 0x000fe200080006ff */
[----:B------:R-:W2:Y:S03]  /*0ca0*/  FENCE.VIEW.ASYNC.S ;  /* 0x00000000000073c6 */ /* 0x000ea60000000000 */
[----:B--2---:R4:W2:Y:S08]  /*0cb0*/  SYNCS.EXCH.64 URZ, [UR6+0x180], UR8 ;  /* 0x0001800806ff75b2 */ /* 0x0048b00008000100 */
[----:B------:R4:W3:Y:S02]  /*0cc0*/  SYNCS.EXCH.64 URZ, [UR6+0x188], UR4 ;  /* 0x0001880406ff75b2 */ /* 0x0008e40008000100 */
[----:B----4-:R-:W-:Y:S01]  /*0cd0*/  NOP ;  /* 0x0000000000007918 */ /* 0x010fe20000000000 */
.L_x_13:
[----:B------:R-:W4:Y:S01]  /*0ce0*/  SHFL.IDX PT, R0, R92, RZ, 0x1f ;  /* 0x00001fff5c007589 */ /* 0x000f2200000e0000 */
[----:B------:R-:W-:Y:S01]  /*0cf0*/  ISETP.NE.OR P1, PT, RZ, UR18, !P1 ;  /* 0x00000012ff007c0c */ /* 0x000fe2000cf25670 */
[----:B------:R-:W-:Y:S01]  /*0d00*/  NOP ;  /* 0x0000000000007918 */ /* 0x000fe20000000000 */
[----:B----4-:R-:W-:-:S13]  /*0d10*/  ISETP.NE.AND P0, PT, R0, 0x5, PT ;  /* 0x000000050000780c */ /* 0x010fda0003f05270 */
[----:B------:R-:W-:Y:S05]  /*0d20*/  @P0 BRA `(.L_x_14) ;  /* 0x0000000000480947 */ /* 0x000fea0003800000 */
[----:B------:R-:W4:Y:S01]  /*0d30*/  S2UR UR5, SR_CgaCtaId ;  /* 0x00000000000579c3 */ /* 0x000f220000008800 */
[----:B--23--:R-:W-:Y:S01]  /*0d40*/  UMOV UR4, 0x400 ;  /* 0x0000040000047882 */ /* 0x00cfe20000000000 */
        /* <DEDUP_REMOVED lines=9> */
[----:B----4-:R-:W-:Y:S01]  /*0de0*/  ULEA UR4, UR5, UR4, 0x18 ;  /* 0x0000000405047291 */ /* 0x010fe2000f8ec0ff */
[----:B------:R-:W2:Y:S11]  /*0df0*/  FENCE.VIEW.ASYNC.S ;  /* 0x00000000000073c6 */ /* 0x000eb60000000000 */
[----:B--2---:R4:W2:Y:S01]  /*0e00*/  SYNCS.EXCH.64 URZ, [UR4+0x190], UR6 ;  /* 0x0001900604ff75b2 */ /* 0x0048a20008000100 */
[----:B------:R4:W3:Y:S01]  /*0e10*/  SYNCS.EXCH.64 URZ, [UR4+0x1a0], UR8 ;  /* 0x0001a00804ff75b2 */ /* 0x0008e20008000100 */
[----:B------:R4:W1:Y:S01]  /*0e20*/  SYNCS.EXCH.64 URZ, [UR4+0x198], UR6 ;  /* 0x0001980604ff75b2 */ /* 0x0008620008000100 */
[----:B------:R4:W1:Y:S02]  /*0e30*/  SYNCS.EXCH.64 URZ, [UR4+0x1a8], UR8 ;  /* 0x0001a80804ff75b2 */ /* 0x0008640008000100 */
[----:B----4-:R-:W-:Y:S01]  /*0e40*/  NOP ;  /* 0x0000000000007918 */ /* 0x010fe20000000000 */
.L_x_14:
[----:B--23--:R-:W2:Y:S01]  /*0e50*/  S2UR UR7, SR_CgaCtaId ;  /* 0x00000000000779c3 */ /* 0x00cea20000008800 */
[----:B------:R-:W-:Y:S01]  /*0e60*/  VOTEU.ALL UP0, P1 ;  /* 0x0000000000ff7886 */ /* 0x000fe20000800000 */
[----:B------:R-:W-:Y:S01]  /*0e70*/  UMOV UR4, 0x20 ;  /* 0x0000002000047882 */ /* 0x000fe20000000000 */
[----:B------:R-:W-:Y:S01]  /*0e80*/  NOP ;  /* 0x0000000000007918 */ /* 0x000fe20000000000 */
[----:B-1----:R-:W-:Y:S01]  /*0e90*/  LOP3.LUT R3, R98, 0x1f, RZ, 0xc0, !PT ;  /* 0x0000001f62037812 */ /* 0x002fe200078ec0ff */
[----:B------:R-:W-:Y:S01]  /*0ea0*/  UISETP.NE.AND UP4, UPT, UR18, URZ, UPT ;  /* 0x000000ff1200728c */ /* 0x000fe2000bf85270 */
[----:B------:R-:W-:Y:S01]  /*0eb0*/  @!UP0 UMOV UR6, 0x400 ;  /* 0x0000040000068882 */ /* 0x000fe20000000000 */
[----:B------:R-:W-:-:S04]  /*0ec0*/  @!UP0 UIADD3 UR4, UPT, UPT, -UR4, 0x100000, URZ ;  /* 0x0010000004048890 */ /* 0x000fc8000fffe1ff */
[----:B------:R-:W-:Y:S02]  /*0ed0*/  @!UP0 USHF.L.U32 UR5, UR4, 0xb, URZ ;  /* 0x0000000b04058899 */ /* 0x000fe400080006ff */
[----:B------:R-:W-:Y:S02]  /*0ee0*/  @!UP0 USHF.L.U32 UR4, UR4, 0x1, URZ ;  /* 0x0000000104048899 */ /* 0x000fe400080006ff */
[----:B--2---:R-:W-:Y:S01]  /*0ef0*/  @!UP0 ULEA UR6, UR7, UR6, 0x18 ;  /* 0x0000000607068291 */ /* 0x004fe2000f8ec0ff */
[----:B------:R-:W1:Y:S01]  /*0f00*/  LDCU UR7, c[0x0][0x36c] ;  /* 0x00006d80ff0777ac */ /* 0x000e620008000800 */
[----:B------:R-:W-:Y:S01]  /*0f10*/  VOTEU.ALL UP0, P1 ;  /* 0x0000000000ff7886 */ /* 0x000fe20000800000 */
[----:B------:R-:W2:Y:S09]  /*0f20*/  FENCE.VIEW.ASYNC.S ;  /* 0x00000000000073c6 */ /* 0x000eb20000000000 */
[----:B--2---:R2:W3:Y:S01]  /*0f30*/  @!UP0 SYNCS.EXCH.64 URZ, [UR6+0x1b0], UR4 ;  /* 0x0001b00406ff85b2 */ /* 0x0044e20008000100 */
[----:B-1----:R-:W-:-:S09]  /*0f40*/  UISETP.EQ.U32.AND UP6, UPT, UR7, 0x1, UPT ;  /* 0x000000010700788c */ /* 0x002fd2000bfc2070 */
[----:B--2---:R-:W-:Y:S05]  /*0f50*/  BRA.U !UP6, `(.L_x_15) ;  /* 0x000000010e087547 */ /* 0x004fea000b800000 */
[----:B---3--:R-:W-:Y:S01]  /*0f60*/  UCGABAR_ARV ;  /* 0x00000000000079c7 */ /* 0x008fe20008000000 */
[----:B------:R-:W-:Y:S05]  /*0f70*/  BRA `(.L_x_16) ;  /* 0x0000000000047947 */ /* 0x000fea0003800000 */
.L_x_15:
[----:B---3--:R-:W-:Y:S01]  /*0f80*/  NOP ;  /* 0x0000000000007918 */ /* 0x008fe20000000000 */
.L_x_16:
[----:B------:R-:W1:Y:S01]  /*0f90*/  S2UR UR20, SR_CTAID.X ;  /* 0x00000000001479c3 */ /* 0x000e620000002500 */
[----:B------:R-:W-:-:S05]  /*0fa0*/  CS2R.32 R96, SR_CgaSize ;  /* 0x0000000000607805 */ /* 0x000fca0000008a00 */
[----:B------:R-:W-:-:S05]  /*0fb0*/  IMAD R96, R96, -0xa0, RZ ;  /* 0xffffff6060607824 */ /* 0x000fca00078e02ff */
[----:B------:R-:W-:-:S14]  /*0fc0*/  R2UR UR5, R96 ;  /* 0x00000000600572ca */ /* 0x000fdc00000e0000 */
[----:B------:R-:W2:Y:S01]  /*0fd0*/  LDCU UR5, c[0x0][UR5+0x2b0] ;  /* 0x00005600050577ac */ /* 0x000ea20008000800 */
[----:B------:R-:W-:-:S05]  /*0fe0*/  CS2R.32 R96, SR_CgaSize ;  /* 0x0000000000607805 */ /* 0x000fca0000008a00 */
[----:B------:R-:W-:-:S05]  /*0ff0*/  IMAD R96, R96, -0xa0, RZ ;  /* 0xffffff6060607824 */ /* 0x000fca00078e02ff */
[----:B------:R-:W-:-:S14]  /*1000*/  R2UR UR4, R96 ;  /* 0x00000000600472ca */ /* 0x000fdc00000e0000 */
[----:B------:R-:W3:Y:S01]  /*1010*/  LDCU UR4, c[0x0][UR4+0x2b4] ;  /* 0x00005680040477ac */ /* 0x000ee20008000800 */
[----:B------:R-:W4:Y:S01]  /*1020*/  S2UR UR23, SR_CTAID.Y ;  /* 0x00000000001779c3 */ /* 0x000f220000002600 */
[----:B------:R-:W-:-:S05]  /*1030*/  CS2R.32 R96, SR_CgaSize ;  /* 0x0000000000607805 */ /* 0x000fca0000008a00 */
[----:B------:R-:W-:-:S05]  /*1040*/  IMAD R96, R96, -0xa0, RZ ;  /* 0xffffff6060607824 */ /* 0x000fca00078e02ff */
[----:B------:R-:W-:-:S14]  /*1050*/  R2UR UR7, R96 ;  /* 0x00000000600772ca */ /* 0x000fdc00000e0000 */
[----:B------:R-:W3:Y:S01]  /*1060*/  LDCU UR7, c[0x0][UR7+0x2a0] ;  /* 0x00005400070777ac */ /* 0x000ee20008000800 */
[----:B------:R-:W-:-:S05]  /*1070*/  CS2R.32 R96, SR_CgaSize ;  /* 0x0000000000607805 */ /* 0x000fca0000008a00 */
[----:B------:R-:W-:-:S05]  /*1080*/  IMAD R96, R96, -0xa0, RZ ;  /* 0xffffff6060607824 */ /* 0x000fca00078e02ff */
[----:B------:R-:W-:-:S14]  /*1090*/  R2UR UR8, R96 ;  /* 0x00000000600872ca */ /* 0x000fdc00000e0000 */
[----:B------:R-:W3:Y:S01]  /*10a0*/  LDCU UR8, c[0x0][UR8+0x2a4] ;  /* 0x00005480080877ac */ /* 0x000ee20008000800 */
[----:B------:R-:W3:Y:S01]  /*10b0*/  LDCU UR19, c[0x0][0xb24] ;  /* 0x00016480ff1377ac */ /* 0x000ee20008000800 */
[----:B------:R-:W3:Y:S01]  /*10c0*/  LDCU UR39, c[0x0][0xb24] ;  /* 0x00016480ff2777ac */ /* 0x000ee20008000800 */
[----:B-1----:R-:W-:Y:S01]  /*10d0*/  I2FP.F32.U32 R2, UR20 ;  /* 0x0000001400027c45 */ /* 0x002fe20008201000 */
[----:B------:R-:W1:Y:S04]  /*10e0*/  LDCU UR24, c[0x0][0xb30] ;  /* 0x00016600ff1877ac */ /* 0x000e680008000800 */
[----:B--2---:R-:W-:Y:S01]  /*10f0*/  FMUL R2, R2, UR5 ;  /* 0x0000000502027c20 */ /* 0x004fe20008400000 */
[----:B----4-:R-:W-:-:S05]  /*1100*/  I2FP.F32.U32 R0, UR23 ;  /* 0x0000001700007c45 */ /* 0x010fca0008201000 */
[----:B------:R-:W2:Y:S01]  /*1110*/  F2I.U32.TRUNC.NTZ R2, R2 ;  /* 0x0000000200027305 */ /* 0x000ea2000020f000 */
[----:B---3--:R-:W-:-:S07]  /*1120*/  FMUL R0, R0, UR4 ;  /* 0x0000000400007c20 */ /* 0x008fce0008400000 */
[----:B------:R-:W3:Y:S01]  /*1130*/  F2I.U32.TRUNC.NTZ R0, R0 ;  /* 0x0000000000007305 */ /* 0x000ee2000020f000 */
[----:B--2---:R-:W-:Y:S02]  /*1140*/  R2UR UR4, R2 ;  /* 0x00000000020472ca */ /* 0x004fe400000e0000 */
[----:B------:R-:W-:Y:S02]  /*1150*/  PRMT R2, RZ, 0x7610, R2 ;  /* 0x00007610ff027816 */ /* 0x000fe40000000002 */
[----:B---3--:R-:W-:Y:S02]  /*1160*/  R2UR UR6, R0 ;  /* 0x00000000000672ca */ /* 0x008fe400000e0000 */
[----:B------:R-:W-:-:S07]  /*1170*/  PRMT R0, RZ, 0x7610, R0 ;  /* 0x00007610ff007816 */ /* 0x000fce0000000000 */
[----:B------:R-:W-:-:S04]  /*1180*/  UIADD3 UR5, UPT, UPT, -UR4, URZ, URZ ;  /* 0x000000ff04057290 */ /* 0x000fc8000fffe1ff */
[----:B------:R-:W-:Y:S02]  /*1190*/  UIMAD UR5, UR7, UR5, UR20 ;  /* 0x00000005070572a4 */ /* 0x000fe4000f8e0214 */
[----:B------:R-:W-:-:S04]  /*11a0*/  UIADD3 UR4, UPT, UPT, -UR6, URZ, URZ ;  /* 0x000000ff06047290 */ /* 0x000fc8000fffe1ff */
[----:B------:R-:W-:Y:S01]  /*11b0*/  IMAD.U32 R96, RZ, RZ, UR5 ;  /* 0x00000005ff607e24 */ /* 0x000fe2000f8e00ff */
[----:B------:R-:W-:-:S06]  /*11c0*/  UIMAD UR4, UR8, UR4, UR23 ;  /* 0x00000004080472a4 */ /* 0x000fcc000f8e0217 */
[----:B------:R-:W-:Y:S01]  /*11d0*/  IMAD.U32 R95, RZ, RZ, UR4 ;  /* 0x00000004ff5f7e24 */ /* 0x000fe2000f8e00ff */
[----:B-1----:R-:W-:Y:S06]  /*11e0*/  BRA.U UP4, `(.L_x_17) ;  /* 0x0000000104307547 */ /* 0x002fec000b800000 */
[----:B------:R-:W-:Y:S01]  /*11f0*/  R2UR UR5, R95 ;  /* 0x000000005f0572ca */ /* 0x000fe200000e0000 */
[----:B------:R-:W-:Y:S01]  /*1200*/  UMOV UR7, 0x3 ;  /* 0x0000000300077882 */ /* 0x000fe20000000000 */
[----:B------:R-:W-:-:S11]  /*1210*/  R2UR UR4, R96 ;  /* 0x00000000600472ca */ /* 0x000fd600000e0000 */
[----:B------:R-:W-:-:S04]  /*1220*/  UISETP.NE.AND UP0, UPT, UR5, URZ, UPT ;  /* 0x000000ff0500728c */ /* 0x000fc8000bf05270 */
[----:B------:R-:W-:Y:S02]  /*1230*/  UISETP.LT.U32.OR UP0, UPT, UR4, 0x2, !UP0 ;  /* 0x000000020400788c */ /* 0x000fe4000c701470 */
[----:B------:R-:W-:Y:S02]  /*1240*/  ULOP3.LUT UR4, UR4, 0xfffffffe, URZ, 0xc0, !UPT ;  /* 0xfffffffe04047892 */ /* 0x000fe4000f8ec0ff */
[----:B------:R-:W-:Y:S02]  /*1250*/  USEL UR6, URZ, 0x1, !UP0 ;  /* 0x00000001ff067887 */ /* 0x000fe4000c000000 */
[----:B------:R-:W-:Y:S02]  /*1260*/  USEL UR5, URZ, 0x2, !UP0 ;  /* 0x00000002ff057887 */ /* 0x000fe4000c000000 */
[----:B------:R-:W-:Y:S02]  /*1270*/  USHF.L.U32 UR4, UR7, UR4, URZ ;  /* 0x0000000407047299 */ /* 0x000fe400080006ff */
[----:B------:R-:W-:-:S04]  /*1280*/  UIADD3 UR5, UPT, UPT, UR6, UR5, URZ ;  /* 0x0000000506057290 */ /* 0x000fc8000fffe0ff */
[----:B------:R-:W-:Y:S02]  /*1290*/  IMAD.U32 R0, RZ, RZ, UR4 ;  /* 0x00000004ff007e24 */ /* 0x000fe4000f8e00ff */
[----:B------:R-:W-:-:S07]  /*12a0*/  IMAD.U32 R2, RZ, RZ, UR5 ;  /* 0x00000005ff027e24 */ /* 0x000fce000f8e00ff */
.L_x_17:
[----:B------:R-:W1:Y:S01]  /*12b0*/  S2UR UR49, SR_CTAID.Z ;  /* 0x00000000003179c3 */ /* 0x000e620000002700 */
[----:B------:R-:W-:Y:S01]  /*12c0*/  UISETP.GE.AND UP0, UPT, UR19, 0x1, UPT ;  /* 0x000000011300788c */ /* 0x000fe2000bf06270 */
[----:B------:R-:W-:-:S08]  /*12d0*/  UMOV UR28, UR20 ;  /* 0x00000014001c7c82 */ /* 0x000fd00008000000 */
[----:B------:R-:W-:Y:S05]  /*12e0*/  BRA.U !UP0, `(.L_x_18) ;  /* 0x0000000108d47547 */ /* 0x000fea000b800000 */
[----:B------:R-:W2:Y:S01]  /*12f0*/  LDCU.128 UR12, c[0x0][0xb10] ;  /* 0x00016200ff0c77ac */ /* 0x000ea20008000c00 */
[----:B------:R-:W3:Y:S01]  /*1300*/  LDCU UR21, c[0x0][0xb0c] ;  /* 0x00016180ff1577ac */ /* 0x000ee20008000800 */
[----:B------:R-:W4:Y:S01]  /*1310*/  LDCU UR6, c[0x0][0x370] ;  /* 0x00006e00ff0677ac */ /* 0x000f220008000800 */
[----:B------:R-:W1:Y:S01]  /*1320*/  LDCU UR7, c[0x0][0x374] ;  /* 0x00006e80ff0777ac */ /* 0x000e620008000800 */
[----:B------:R-:W1:Y:S01]  /*1330*/  LDCU UR22, c[0x0][0xb20] ;  /* 0x00016400ff1677ac */ /* 0x000e620008000800 */
[----:B--2---:R-:W-:Y:S02]  /*1340*/  UIMAD.WIDE.U32 UR4, UR20, UR12, URZ ;  /* 0x0000000c140472a5 */ /* 0x004fe4000f8e00ff */
[----:B---3--:R-:W-:Y:S01]  /*1350*/  UISETP.NE.AND UP0, UPT, UR21, 0x1, UPT ;  /* 0x000000011500788c */ /* 0x008fe2000bf05270 */
[----:B------:R-:W2:Y:S01]  /*1360*/  LDCU.64 UR8, c[0x0][0xb28] ;  /* 0x00016500ff0877ac */ /* 0x000ea20008000a00 */
[----:B----4-:R-:W-:-:S03]  /*1370*/  UIMAD.WIDE.U32 UR10, UR6, UR12, URZ ;  /* 0x0000000c060a72a5 */ /* 0x010fc6000f8e00ff */
[----:B------:R-:W-:Y:S01]  /*1380*/  UMOV UR4, UR5 ;  /* 0x0000000500047c82 */ /* 0x000fe20008000000 */
[----:B------:R-:W-:Y:S02]  /*1390*/  UISETP.NE.AND UP2, UPT, UR19, 0x1, UPT ;  /* 0x000000011300788c */ /* 0x000fe4000bf45270 */
[----:B------:R-:W-:Y:S01]  /*13a0*/  USHF.R.U32.HI UR4, URZ, UR13, UR4 ;  /* 0x0000000dff047299 */ /* 0x000fe20008011604 */
[----:B------:R-:W-:Y:S01]  /*13b0*/  UMOV UR10, UR11 ;  /* 0x0000000b000a7c82 */ /* 0x000fe20008000000 */
[----:B------:R-:W-:Y:S02]  /*13c0*/  UIMAD.WIDE.U32 UR16, UR23, UR15, URZ ;  /* 0x0000000f171072a5 */ /* 0x000fe4000f8e00ff */
[----:B------:R-:W-:Y:S02]  /*13d0*/  USEL UR5, UR20, UR4, !UP0 ;  /* 0x0000000414057287 */ /* 0x000fe4000c000000 */
[----:B------:R-:W-:Y:S02]  /*13e0*/  @UP0 USHF.R.U32.HI UR6, URZ, UR13, UR10 ;  /* 0x0000000dff060299 */ /* 0x000fe4000801160a */
[----:B------:R-:W-:-:S02]  /*13f0*/  UISETP.NE.AND UP0, UPT, UR14, 0x1, UPT ;  /* 0x000000010e00788c */ /* 0x000fc4000bf05270 */
[----:B-1----:R-:W-:Y:S02]  /*1400*/  UIMAD.WIDE.U32 UR10, UR7, UR15, URZ ;  /* 0x0000000f070a72a5 */ /* 0x002fe4000f8e00ff */
[----:B--2---:R-:W-:Y:S01]  /*1410*/  UIMAD.WIDE.U32 UR12, UR6, UR8, URZ ;  /* 0x00000008060c72a5 */ /* 0x004fe2000f8e00ff */
[----:B------:R-:W-:Y:S01]  /*1420*/  UMOV UR4, UR17 ;  /* 0x0000001100047c82 */ /* 0x000fe20008000000 */
[----:B------:R-:W-:-:S03]  /*1430*/  UIADD3 UR28, UPT, UPT, -UR5, URZ, URZ ;  /* 0x000000ff051c7290 */ /* 0x000fc6000fffe1ff */
[----:B------:R-:W-:Y:S01]  /*1440*/  UMOV UR10, UR11 ;  /* 0x0000000b000a7c82 */ /* 0x000fe20008000000 */
[----:B------:R-:W-:Y:S02]  /*1450*/  USHF.R.U32.HI UR4, URZ, UR22, UR4 ;  /* 0x00000016ff047299 */ /* 0x000fe40008011604 */
[----:B------:R-:W-:Y:S01]  /*1460*/  @UP0 USHF.R.U32.HI UR7, URZ, UR22, UR10 ;  /* 0x00000016ff070299 */ /* 0x000fe2000801160a */
[----:B------:R-:W-:Y:S01]  /*1470*/  UMOV UR12, UR13 ;  /* 0x0000000d000c7c82 */ /* 0x000fe20008000000 */
[----:B------:R-:W-:Y:S02]  /*1480*/  USEL UR4, UR23, UR4, !UP0 ;  /* 0x0000000417047287 */ /* 0x000fe4000c000000 */
[----:B------:R-:W-:Y:S02]  /*1490*/  UIMAD.WIDE.U32 UR10, UR7, UR8, URZ ;  /* 0x00000008070a72a5 */ /* 0x000fe4000f8e00ff */
[----:B------:R-:W-:Y:S02]  /*14a0*/  @UP2 USHF.R.U32.HI UR6, URZ, UR9, UR12 ;  /* 0x00000009ff062299 */ /* 0x000fe4000801160c */
[----:B------:R-:W-:-:S02]  /*14b0*/  UIMAD.WIDE.U32 UR12, UR4, UR8, URZ ;  /* 0x00000008040c72a5 */ /* 0x000fc4000f8e00ff */
[----:B------:R-:W-:Y:S01]  /*14c0*/  UIMAD UR28, UR21, UR28, UR20 ;  /* 0x0000001c151c72a4 */ /* 0x000fe2000f8e0214 */
[----:B------:R-:W-:Y:S02]  /*14d0*/  UMOV UR10, UR11 ;  /* 0x0000000b000a7c82 */ /* 0x000fe40008000000 */
[----:B------:R-:W-:Y:S02]  /*14e0*/  @UP2 USHF.R.U32.HI UR7, URZ, UR9, UR10 ;  /* 0x00000009ff072299 */ /* 0x000fe4000801160a */
[----:B------:R-:W-:Y:S02]  /*14f0*/  UIMAD UR10, UR6, UR19, URZ ;  /* 0x00000013060a72a4 */ /* 0x000fe4000f8e02ff */
[----:B------:R-:W-:-:S04]  /*1500*/  UIMAD UR7, UR7, UR19, URZ ;  /* 0x00000013070772a4 */ /* 0x000fc8000f8e02ff */
[----:B------:R-:W-:-:S03]  /*1510*/  UISETP.GE.AND UP0, UPT, UR4, UR7, UPT ;  /* 0x000000070400728c */ /* 0x000fc6000bf06270 */
[----:B------:R-:W-:Y:S01]  /*1520*/  UMOV UR7, UR13 ;  /* 0x0000000d00077c82 */ /* 0x000fe20008000000 */
[----:B------:R-:W-:Y:S02]  /*1530*/  UISETP.GE.OR UP0, UPT, UR5, UR10, UP0 ;  /* 0x0000000a0500728c */ /* 0x000fe40008706670 */
[----:B------:R-:W-:Y:S02]  /*1540*/  UIMAD.WIDE.U32 UR10, UR5, UR8, URZ ;  /* 0x00000008050a72a5 */ /* 0x000fe4000f8e00ff */
[----:B------:R-:W-:Y:S02]  /*1550*/  USHF.R.U32.HI UR7, URZ, UR9, UR7 ;  /* 0x00000009ff077299 */ /* 0x000fe40008011607 */
[----:B------:R-:W-:Y:S02]  /*1560*/  UIADD3 UR10, UPT, UPT, -UR4, URZ, URZ ;  /* 0x000000ff040a7290 */ /* 0x000fe4000fffe1ff */
[----:B------:R-:W-:Y:S02]  /*1570*/  USEL UR7, UR4, UR7, !UP2 ;  /* 0x0000000704077287 */ /* 0x000fe4000d000000 */
[----:B------:R-:W-:Y:S01]  /*1580*/  UIMAD UR10, UR14, UR10, UR23 ;  /* 0x0000000a0e0a72a4 */ /* 0x000fe2000f8e0217 */
[----:B------:R-:W-:-:S02]  /*1590*/  @!UP0 UMOV UR8, UR11 ;  /* 0x0000000b00088c82 */ /* 0x000fc40008000000 */
[----:B------:R-:W-:Y:S02]  /*15a0*/  @!UP0 USHF.R.U32.HI UR8, URZ, UR9, UR8 ;  /* 0x00000009ff088299 */ /* 0x000fe40008011608 */
[----:B------:R-:W-:Y:S02]  /*15b0*/  UIADD3 UR9, UPT, UPT, -UR7, URZ, URZ ;  /* 0x000000ff07097290 */ /* 0x000fe4000fffe1ff */
[----:B------:R-:W-:Y:S02]  /*15c0*/  @!UP0 USEL UR8, UR5, UR8, !UP2 ;  /* 0x0000000805088287 */ /* 0x000fe4000d000000 */
[----:B------:R-:W-:Y:S02]  /*15d0*/  UIMAD UR9, UR19, UR9, UR4 ;  /* 0x00000009130972a4 */ /* 0x000fe4000f8e0204 */
[----:B------:R-:W-:Y:S02]  /*15e0*/  @!UP0 UIADD3 UR7, UPT, UPT, UR7, -UR8, URZ ;  /* 0x8000000807078290 */ /* 0x000fe4000fffe0ff */
[----:B------:R-:W-:-:S02]  /*15f0*/  @!UP0 UIMAD UR6, UR9, UR6, UR8 ;  /* 0x00000006090682a4 */ /* 0x000fc4000f8e0208 */
[----:B------:R-:W-:-:S04]  /*1600*/  @!UP0 UIMAD UR4, UR7, UR19, UR5 ;  /* 0x00000013070482a4 */ /* 0x000fc8000f8e0205 */
[----:B------:R-:W-:Y:S01]  /*1610*/  UIMAD UR23, UR4, UR14, UR10 ;  /* 0x0000000e041772a4 */ /* 0x000fe2000f8e020a */
[----:B------:R-:W-:Y:S02]  /*1620*/  @!UP0 UMOV UR5, UR6 ;  /* 0x0000000600058c82 */ /* 0x000fe40008000000 */
[----:B------:R-:W-:-:S12]  /*1630*/  UIMAD UR28, UR5, UR21, UR28 ;  /* 0x00000015051c72a4 */ /* 0x000fd8000f8e021c */
.L_x_18:
[----:B------:R-:W-:-:S09]  /*1640*/  UISETP.NE.AND UP0, UPT, UR24, 0x1, UPT ;  /* 0x000000011800788c */ /* 0x000fd2000bf05270 */
[----:B------:R-:W-:Y:S05]  /*1650*/  BRA.U UP0, `(.L_x_19) ;  /* 0x0000000100407547 */ /* 0x000fea000b800000 */
[----:B------:R-:W2:Y:S01]  /*1660*/  LDCU.128 UR8, c[0x0][0xb10] ;  /* 0x00016200ff0877ac */ /* 0x000ea20008000c00 */
[----:B------:R-:W3:Y:S01]  /*1670*/  LDCU UR12, c[0x0][0xb0c] ;  /* 0x00016180ff0c77ac */ /* 0x000ee20008000800 */
[----:B------:R-:W4:Y:S01]  /*1680*/  LDCU UR13, c[0x0][0xb20] ;  /* 0x00016400ff0d77ac */ /* 0x000f220008000800 */
[----:B--2---:R-:W-:Y:S02]  /*1690*/  UIMAD.WIDE.U32 UR4, UR28, UR8, URZ ;  /* 0x000000081c0472a5 */ /* 0x004fe4000f8e00ff */
[----:B------:R-:W-:Y:S02]  /*16a0*/  UIMAD.WIDE.U32 UR6, UR23, UR11, URZ ;  /* 0x0000000b170672a5 */ /* 0x000fe4000f8e00ff */
[----:B---3--:R-:W-:Y:S02]  /*16b0*/  UISETP.NE.AND UP0, UPT, UR12, 0x1, UPT ;  /* 0x000000010c00788c */ /* 0x008fe4000bf05270 */
[----:B------:R-:W-:-:S03]  /*16c0*/  USHF.R.U32.HI UR5, URZ, UR9, UR5 ;  /* 0x00000009ff057299 */ /* 0x000fc60008011605 */
[----:B------:R-:W-:Y:S01]  /*16d0*/  UMOV UR4, UR7 ;  /* 0x0000000700047c82 */ /* 0x000fe20008000000 */
[----:B------:R-:W-:Y:S02]  /*16e0*/  USEL UR5, UR28, UR5, !UP0 ;  /* 0x000000051c057287 */ /* 0x000fe4000c000000 */
[----:B------:R-:W-:Y:S02]  /*16f0*/  UISETP.NE.AND UP0, UPT, UR10, 0x1, UPT ;  /* 0x000000010a00788c */ /* 0x000fe4000bf05270 */
[----:B----4-:R-:W-:-:S04]  /*1700*/  USHF.R.U32.HI UR4, URZ, UR13, UR4 ;  /* 0x0000000dff047299 */ /* 0x010fc80008011604 */
[----:B------:R-:W-:-:S04]  /*1710*/  USEL UR4, UR23, UR4, !UP0 ;  /* 0x0000000417047287 */ /* 0x000fc8000c000000 */
[----:B------:R-:W-:Y:S02]  /*1720*/  UIADD3 UR6, UPT, UPT, -UR4, UR5, URZ ;  /* 0x0000000504067290 */ /* 0x000fe4000fffe1ff */
[----:B------:R-:W-:Y:S02]  /*1730*/  UIADD3 UR4, UPT, UPT, UR4, -UR5, URZ ;  /* 0x8000000504047290 */ /* 0x000fe4000fffe0ff */
[----:B------:R-:W-:Y:S02]  /*1740*/  UIMAD UR23, UR6, UR10, UR23 ;  /* 0x0000000a061772a4 */ /* 0x000fe4000f8e0217 */
[----:B------:R-:W-:-:S12]  /*1750*/  UIMAD UR28, UR4, UR12, UR28 ;  /* 0x0000000c041c72a4 */ /* 0x000fd8000f8e021c */
.L_x_19:
[----:B------:R-:W-:Y:S05]  /*1760*/  BRA.U !UP6, `(.L_x_20) ;  /* 0x000000010e0c7547 */ /* 0x000fea000b800000 */
[----:B------:R-:W-:Y:S01]  /*1770*/  UCGABAR_WAIT ;  /* 0x0000000000007dc7 */ /* 0x000fe20008000000 */
[----:B------:R-:W-:Y:S01]  /*1780*/  CCTL.IVALL ;  /* 0x00000000ff00798f */ /* 0x000fe20002000000 */
[----:B------:R-:W-:Y:S05]  /*1790*/  BRA `(.L_x_21) ;  /* 0x0000000000047947 */ /* 0x000fea0003800000 */
.L_x_20:
[----:B------:R-:W-:Y:S06]  /*17a0*/  BAR.SYNC.DEFER_BLOCKING 0x0 ;  /* 0x0000000000007b1d */ /* 0x000fec0000010000 */
.L_x_21:
[----:B------:R-:W-:Y:S05]  /*17b0*/  BRA.U UP5, `(.L_x_22) ;  /* 0x00000025052c7547 */ /* 0x000fea000b800000 */
[----:B------:R-:W2:Y:S01]  /*17c0*/  LDCU UR7, c[0x0][0x390] ;  /* 0x00007200ff0777ac */ /* 0x000ea20008000800 */
[----:B------:R-:W-:Y:S01]  /*17d0*/  PLOP3.LUT P1, PT, PT, PT, UP3, 0x80, 0x8 ;  /* 0x000000000008781c */ /* 0x000fe20003f2f038 */
[----:B------:R-:W-:Y:S01]  /*17e0*/  IMAD.MOV.U32 R2, RZ, RZ, RZ ;  /* 0x000000ffff027224 */ /* 0x000fe200078e00ff */
[----:B------:R-:W-:Y:S01]  /*17f0*/  ISETP.EQ.OR P2, PT, R3, RZ, P3 ;  /* 0x000000ff0300720c */ /* 0x000fe20001f42670 */
[----:B------:R-:W3:Y:S01]  /*1800*/  LDCU UR6, c[0x0][0x5c0] ;  /* 0x0000b800ff0677ac */ /* 0x000ee20008000800 */
[----:B------:R-:W-:Y:S01]  /*1810*/  PLOP3.LUT P1, PT, P1, PT, PT, 0x8, 0x80 ;  /* 0x000000000080781c */ /* 0x000fe20000f2e170 */
[----:B------:R-:W-:Y:S02]  /*1820*/  UISETP.NE.AND UP0, UPT, UR18, URZ, UPT ;  /* 0x000000ff1200728c */ /* 0x000fe4000bf05270 */
[----:B------:R-:W-:Y:S02]  /*1830*/  USHF.L.U32 UR8, UR20, 0x5, URZ ;  /* 0x0000000514087899 */ /* 0x000fe400080006ff */
[----:B------:R-:W-:Y:S01]  /*1840*/  USEL UR46, UR46, 0x2, UP0 ;  /* 0x000000022e2e7887 */ /* 0x000fe20008000000 */
[----:B------:R-:W4:Y:S01]  /*1850*/  LDCU UR55, c[0x0][0x370] ;  /* 0x00006e00ff3777ac */ /* 0x000f220008000800 */
[----:B--2---:R-:W-:Y:S01]  /*1860*/  UIADD3 UR5, UPT, UPT, UR7, 0x1f, URZ ;  /* 0x0000001f07057890 */ /* 0x004fe2000fffe0ff */
[----:B-1----:R-:W1:Y:S03]  /*1870*/  LDCU.64 UR48, c[0x0][0x348] ;  /* 0x00006900ff3077ac */ /* 0x002e660008000a00 */
[----:B------:R-:W-:-:S02]  /*1880*/  USHF.R.S32.HI UR4, URZ, 0x1f, UR5 ;  /* 0x0000001fff047899 */ /* 0x000fc40008011405 */
[----:B---3--:R-:W-:Y:S02]  /*1890*/  UIADD3 UR6, UPT, UPT, UR6, 0x3f, URZ ;  /* 0x0000003f06067890 */ /* 0x008fe4000fffe0ff */
[----:B------:R-:W-:Y:S02]  /*18a0*/  ULEA.HI UR4, UR4, UR5, URZ, 0x5 ;  /* 0x0000000504047291 */ /* 0x000fe4000f8f28ff */
[----:B------:R-:W-:Y:S02]  /*18b0*/  UIADD3 UR5, UPT, UPT, UR7, -0x1, URZ ;  /* 0xffffffff07057890 */ /* 0x000fe4000fffe0ff */
[----:B------:R-:W-:Y:S02]  /*18c0*/  USHF.R.S32.HI UR57, URZ, 0x5, UR4 ;  /* 0x00000005ff397899 */ /* 0x000fe40008011404 */
[----:B------:R-:W-:Y:S02]  /*18d0*/  UISETP.GE.U32.AND UP1, UPT, UR5, -0x3f, UPT ;  /* 0xffffffc10500788c */ /* 0x000fe4000bf26070 */
[----:B------:R-:W-:-:S02]  /*18e0*/  UISETP.LT.U32.AND UP0, UPT, UR57, 0x14, UPT ;  /* 0x000000143900788c */ /* 0x000fc4000bf01070 */
[----:B------:R-:W-:Y:S02]  /*18f0*/  USHF.R.S32.HI UR4, URZ, 0x1f, UR6 ;  /* 0x0000001fff047899 */ /* 0x000fe40008011406 */
[----:B------:R-:W-:Y:S02]  /*1900*/  USEL UR56, UR57, 0x14, UP0 ;  /* 0x0000001439387887 */ /* 0x000fe40008000000 */
[----:B------:R-:W-:Y:S02]  /*1910*/  ULEA.HI UR4, UR4, UR6, URZ, 0x6 ;  /* 0x0000000604047291 */ /* 0x000fe4000f8f30ff */
[----:B------:R-:W-:Y:S02]  /*1920*/  UIADD3 UR38, UPT, UPT, UR56, -0x1, URZ ;  /* 0xffffffff38267890 */ /* 0x000fe4000fffe0ff */
[----:B------:R-:W-:Y:S02]  /*1930*/  @UP1 UIADD3 UR38, UPT, UPT, UR56, URZ, URZ ;  /* 0x000000ff38261290 */ /* 0x000fe4000fffe0ff */
[----:B------:R-:W-:-:S02]  /*1940*/  USHF.L.U32 UR61, UR20, 0x7, URZ ;  /* 0x00000007143d7899 */ /* 0x000fc400080006ff */
[----:B------:R-:W-:Y:S01]  /*1950*/  UIADD3 UR60, UPT, UPT, UR7, 0x3e, URZ ;  /* 0x0000003e073c7890 */ /* 0x000fe2000fffe0ff */
[----:B------:R-:W2:Y:S01]  /*1960*/  LDCU UR54, c[0x0][0x374] ;  /* 0x00006e80ff3677ac */ /* 0x000ea20008000800 */
[----:B------:R-:W-:Y:S02]  /*1970*/  ULOP3.LUT UR59, UR8, 0x20, URZ, 0xc0, !UPT ;  /* 0x00000020083b7892 */ /* 0x000fe4000f8ec0ff */
[----:B------:R-:W-:Y:S02]  /*1980*/  USHF.R.S32.HI UR53, URZ, 0x6, UR4 ;  /* 0x00000006ff357899 */ /* 0x000fe40008011404 */
[----:B------:R-:W-:Y:S02]  /*1990*/  UIADD3 UR58, UPT, UPT, UR57, -UR56, URZ ;  /* 0x80000038393a7290 */ /* 0x000fe4000fffe0ff */
[----:B------:R-:W-:Y:S01]  /*19a0*/  UIADD3 UR38, UPT, UPT, UR38, 0x1, URZ ;  /* 0x0000000126267890 */ /* 0x000fe2000fffe0ff */
[----:B------:R-:W-:Y:S01]  /*19b0*/  UMOV UR26, 0x1 ;  /* 0x00000001001a7882 */ /* 0x000fe20000000000 */
[----:B-1--4-:R-:W-:-:S10]  /*19c0*/  UMOV UR30, URZ ;  /* 0x000000ff001e7c82 */ /* 0x012fd40008000000 */
.L_x_40:
[----:B------:R-:W-:Y:S01]  /*19d0*/  IMAD.U32 R4, RZ, RZ, UR53 ;  /* 0x00000035ff047e24 */ /* 0x000fe2000f8e00ff */
[----:B------:R-:W1:Y:S04]  /*19e0*/  LDCU UR52, c[0x0][0x5c4] ;  /* 0x0000b880ff3477ac */ /* 0x000e680008000800 */
[-C--:B------:R-:W-:Y:S01]  /*19f0*/  IABS R0, R4.reuse ;  /* 0x0000000400007213 */ /* 0x080fe20000000000 */
[----:B------:R-:W-:Y:S01]  /*1a00*/  UMOV UR27, 0x400 ;  /* 0x00000400001b7882 */ /* 0x000fe20000000000 */
[----:B------:R-:W-:Y:S01]  /*1a10*/  IABS R4, R4 ;  /* 0x0000000400047213 */ /* 0x000fe20000000000 */
[----:B------:R-:W-:Y:S01]  /*1a20*/  UMOV UR15, URZ ;  /* 0x000000ff000f7c82 */ /* 0x000fe20008000000 */
[----:B------:R-:W-:Y:S01]  /*1a30*/  R2UR UR6, R0 ;  /* 0x00000000000672ca */ /* 0x000fe200000e0000 */
[----:B-1----:R-:W-:-:S12]  /*1a40*/  IMAD.U32 R3, RZ, RZ, UR52 ;  /* 0x00000034ff037e24 */ /* 0x002fd8000f8e00ff */
[----:B------:R-:W1:Y:S08]  /*1a50*/  I2F.RP R6, UR6 ;  /* 0x0000000600067d06 */ /* 0x000e700008209400 */
[----:B-1----:R-:W1:Y:S02]  /*1a60*/  MUFU.RCP R5, R6 ;  /* 0x0000000600057308 */ /* 0x002e640000001000 */
[----:B-1----:R-:W-:-:S06]  /*1a70*/  VIADD R5, R5, 0xffffffe ;  /* 0x0ffffffe05057836 */ /* 0x002fcc0000000000 */
[----:B------:R-:W1:Y:S02]  /*1a80*/  F2I.FTZ.U32.TRUNC.NTZ R0, R5 ;  /* 0x0000000500007305 */ /* 0x000e64000021f000 */
[----:B-1----:R-:W-:Y:S02]  /*1a90*/  R2UR UR5, R0 ;  /* 0x00000000000572ca */ /* 0x002fe400000e0000 */
[----:B------:R-:W-:Y:S01]  /*1aa0*/  IABS R0, R3 ;  /* 0x0000000300007213 */ /* 0x000fe20000000000 */
[----:B------:R-:W-:-:S03]  /*1ab0*/  IMAD.U32 R3, RZ, RZ, UR23 ;  /* 0x00000017ff037e24 */ /* 0x000fc6000f8e00ff */
[----:B------:R-:W-:Y:S01]  /*1ac0*/  R2UR UR8, R0 ;  /* 0x00000000000872ca */ /* 0x000fe200000e0000 */
[----:B------:R-:W-:Y:S01]  /*1ad0*/  IMAD.MOV R0, RZ, RZ, -R4 ;  /* 0x000000ffff007224 */ /* 0x000fe200078e0a04 */
[----:B------:R-:W-:-:S04]  /*1ae0*/  IABS R3, R3 ;  /* 0x0000000300037213 */ /* 0x000fc80000000000 */
[----:B------:R-:W-:Y:S01]  /*1af0*/  R2UR UR9, R3 ;  /* 0x00000000030972ca */ /* 0x000fe200000e0000 */
[----:B------:R-:W-:-:S04]  /*1b00*/  UIADD3 UR4, UPT, UPT, URZ, -UR5, URZ ;  /* 0x80000005ff047290 */ /* 0x000fc8000fffe0ff */
[----:B------:R-:W-:Y:S02]  /*1b10*/  UIMAD UR7, UR4, UR6, URZ ;  /* 0x00000006040772a4 */ /* 0x000fe4000f8e02ff */
[----:B------:R-:W1:Y:S01]  /*1b20*/  I2F.RP R3, UR8 ;  /* 0x0000000800037d06 */ /* 0x000e620008209400 */
[----:B------:R-:W-:Y:S02]  /*1b30*/  UMOV UR4, URZ ;  /* 0x000000ff00047c82 */ /* 0x000fe40008000000 */
[----:B------:R-:W-:Y:S02]  /*1b40*/  UIMAD.WIDE.U32 UR4, UR5, UR7, UR4 ;  /* 0x00000007050472a5 */ /* 0x000fe4000f8e0004 */
[----:B------:R-:W-:-:S05]  /*1b50*/  R2UR UR7, R0 ;  /* 0x00000000000772ca */ /* 0x000fca00000e0000 */
[----:B------:R-:W-:Y:S02]  /*1b60*/  UMOV UR4, UR5 ;  /* 0x0000000500047c82 */ /* 0x000fe40008000000 */
[----:B------:R-:W-:Y:S01]  /*1b70*/  UIMAD.WIDE.U32 UR4, UR4, UR9, URZ ;  /* 0x00000009040472a5 */ /* 0x000fe2000f8e00ff */
[----:B-1----:R-:W1:Y:S06]  /*1b80*/  MUFU.RCP R0, R3 ;  /* 0x0000000300007308 */ /* 0x002e6c0000001000 */
[----:B------:R-:W-:Y:S02]  /*1b90*/  UMOV UR4, UR5 ;  /* 0x0000000500047c82 */ /* 0x000fe40008000000 */
[----:B------:R-:W-:-:S04]  /*1ba0*/  UIMAD UR5, UR4, UR7, UR9 ;  /* 0x00000007040572a4 */ /* 0x000fc8000f8e0209 */
[----:B------:R-:W-:Y:S01]  /*1bb0*/  UISETP.GT.U32.AND UP0, UPT, UR6, UR5, UPT ;  /* 0x000000050600728c */ /* 0x000fe2000bf04070 */
[----:B-1----:R-:W-:Y:S02]  /*1bc0*/  VIADD R0, R0, 0xffffffe ;  /* 0x0ffffffe00007836 */ /* 0x002fe40000000000 */
[----:B------:R-:W-:-:S08]  /*1bd0*/  IMAD.U32 R3, RZ, RZ, UR26 ;  /* 0x0000001aff037e24 */ /* 0x000fd0000f8e00ff */
[----:B------:R-:W-:Y:S01]  /*1be0*/  @!UP0 UIADD3 UR5, UPT, UPT, UR5, -UR6, URZ ;  /* 0x8000000605058290 */ /* 0x000fe2000fffe0ff */
[----:B------:R-:W1:Y:S01]  /*1bf0*/  F2I.FTZ.U32.TRUNC.NTZ R0, R0 ;  /* 0x0000000000007305 */ /* 0x000e62000021f000 */
[----:B------:R-:W-:Y:S01]  /*1c00*/  @!UP0 UIADD3 UR4, UPT, UPT, UR4, 0x1, URZ ;  /* 0x0000000104048890 */ /* 0x000fe2000fffe0ff */
[----:B------:R-:W-:Y:S01]  /*1c10*/  SHF.L.U32 R3, R3, 0x1f, RZ ;  /* 0x0000001f03037819 */ /* 0x000fe200000006ff */
[----:B------:R-:W-:Y:S01]  /*1c20*/  UISETP.GE.U32.AND UP1, UPT, UR5, UR6, UPT ;  /* 0x000000060500728c */ /* 0x000fe2000bf26070 */
[----:B------:R-:W3:Y:S01]  /*1c30*/  S2UR UR6, SR_CgaCtaId ;  /* 0x00000000000679c3 */ /* 0x000ee20000008800 */
[----:B------:R-:W-:-:S04]  /*1c40*/  ULOP3.LUT UR5, UR23, UR53, URZ, 0x3c, !UPT ;  /* 0x0000003517057292 */ /* 0x000fc8000f8e3cff */
[----:B------:R-:W-:-:S05]  /*1c50*/  UISETP.GE.AND UP0, UPT, UR5, URZ, UPT ;  /* 0x000000ff0500728c */ /* 0x000fca000bf06270 */
[----:B------:R-:W-:Y:S01]  /*1c60*/  @UP1 UIADD3 UR4, UPT, UPT, UR4, 0x1, URZ ;  /* 0x0000000104041890 */ /* 0x000fe2000fffe0ff */
[----:B-1----:R-:W-:Y:S01]  /*1c70*/  R2UR UR7, R0 ;  /* 0x00000000000772ca */ /* 0x002fe200000e0000 */
[----:B------:R-:W-:-:S05]  /*1c80*/  UISETP.NE.AND UP1, UPT, UR53, URZ, UPT ;  /* 0x000000ff3500728c */ /* 0x000fca000bf25270 */
[----:B------:R-:W-:Y:S02]  /*1c90*/  UMOV UR5, UR4 ;  /* 0x0000000400057c82 */ /* 0x000fe40008000000 */
[----:B------:R-:W-:-:S04]  /*1ca0*/  @!UP0 UIADD3 UR5, UPT, UPT, -UR5, URZ, URZ ;  /* 0x000000ff05058290 */ /* 0x000fc8000fffe1ff */
[----:B------:R-:W-:Y:S02]  /*1cb0*/  @!UP1 ULOP3.LUT UR5, URZ, UR53, URZ, 0x33, !UPT ;  /* 0x00000035ff059292 */ /* 0x000fe4000f8e33ff */
[----:B---3--:R-:W-:Y:S02]  /*1cc0*/  ULEA UR27, UR6, UR27, 0x18 ;  /* 0x0000001b061b7291 */ /* 0x008fe4000f8ec0ff */
[----:B------:R-:W-:Y:S02]  /*1cd0*/  UIADD3 UR4, UPT, UPT, URZ, -UR7, URZ ;  /* 0x80000007ff047290 */ /* 0x000fe4000fffe0ff */
[----:B------:R-:W-:Y:S01]  /*1ce0*/  IMAD.U32 R0, RZ, RZ, UR5 ;  /* 0x00000005ff007e24 */ /* 0x000fe2000f8e00ff */
[----:B------:R-:W-:Y:S02]  /*1cf0*/  ULEA UR6, UR30, UR27, 0x3 ;  /* 0x0000001b1e067291 */ /* 0x000fe4000f8e18ff */
[----:B------:R-:W-:Y:S02]  /*1d00*/  UIMAD UR4, UR4, UR8, URZ ;  /* 0x00000008040472a4 */ /* 0x000fe4000f8e02ff */
[----:B------:R-:W-:-:S04]  /*1d10*/  IABS R0, R0 ;  /* 0x0000000000007213 */ /* 0x000fc80000000000 */
[----:B------:R-:W-:Y:S01]  /*1d20*/  R2UR UR9, R0 ;  /* 0x00000000000972ca */ /* 0x000fe200000e0000 */
[----:B------:R1:W3:Y:S01]  /*1d30*/  SYNCS.PHASECHK.TRANS64.TRYWAIT P0, [UR6+0xa0], R3 ;  /* 0x0000a003ff0075a7 */ /* 0x0002e20008001106 */
[----:B------:R-:W-:Y:S02]  /*1d40*/  UMOV UR6, URZ ;  /* 0x000000ff00067c82 */ /* 0x000fe40008000000 */
[----:B------:R-:W-:-:S07]  /*1d50*/  UIMAD.WIDE.U32 UR6, UR7, UR4, UR6 ;  /* 0x00000004070672a5 */ /* 0x000fce000f8e0006 */
[----:B------:R-:W-:Y:S02]  /*1d60*/  UMOV UR6, UR7 ;  /* 0x0000000700067c82 */ /* 0x000fe40008000000 */
[----:B------:R-:W-:-:S07]  /*1d70*/  UIMAD.WIDE.U32 UR6, UR6, UR9, URZ ;  /* 0x00000009060672a5 */ /* 0x000fce000f8e00ff */
[----:B------:R-:W-:Y:S02]  /*1d80*/  UMOV UR4, UR7 ;  /* 0x0000000700047c82 */ /* 0x000fe40008000000 */
[----:B------:R-:W-:-:S04]  /*1d90*/  UIADD3 UR6, UPT, UPT, -UR4, URZ, URZ ;  /* 0x000000ff04067290 */ /* 0x000fc8000fffe1ff */
[----:B------:R-:W-:-:S04]  /*1da0*/  UIMAD UR6, UR8, UR6, UR9 ;  /* 0x00000006080672a4 */ /* 0x000fc8000f8e0209 */
[----:B------:R-:W-:-:S11]  /*1db0*/  UISETP.GT.U32.AND UP0, UPT, UR8, UR6, UPT ;  /* 0x000000060800728c */ /* 0x000fd6000bf04070 */
[----:B------:R-:W-:Y:S02]  /*1dc0*/  @!UP0 UIADD3 UR6, UPT, UPT, UR6, -UR8, URZ ;  /* 0x8000000806068290 */ /* 0x000fe4000fffe0ff */
[----:B------:R-:W-:Y:S02]  /*1dd0*/  @!UP0 UIADD3 UR4, UPT, UPT, UR4, 0x1, URZ ;  /* 0x0000000104048890 */ /* 0x000fe4000fffe0ff */
[----:B------:R-:W-:Y:S02]  /*1de0*/  UISETP.GE.U32.AND UP1, UPT, UR6, UR8, UPT ;  /* 0x000000080600728c */ /* 0x000fe4000bf26070 */
[----:B------:R-:W-:-:S04]  /*1df0*/  ULOP3.LUT UR6, UR5, UR52, URZ, 0x3c, !UPT ;  /* 0x0000003405067292 */ /* 0x000fc8000f8e3cff */
[----:B------:R-:W-:Y:S02]  /*1e00*/  UISETP.GE.AND UP0, UPT, UR6, URZ, UPT ;  /* 0x000000ff0600728c */ /* 0x000fe4000bf06270 */
[----:B------:R-:W-:-:S03]  /*1e10*/  ULEA.HI UR6, UR28, UR28, URZ, 0x1 ;  /* 0x0000001c1c067291 */ /* 0x000fc6000f8f08ff */
[----:B------:R-:W-:Y:S02]  /*1e20*/  @UP1 UIADD3 UR4, UPT, UPT, UR4, 0x1, URZ ;  /* 0x0000000104041890 */ /* 0x000fe4000fffe0ff */
[----:B------:R-:W-:Y:S02]  /*1e30*/  UISETP.NE.AND UP1, UPT, UR52, URZ, UPT ;  /* 0x000000ff3400728c */ /* 0x000fe4000bf25270 */
[----:B------:R-:W-:-:S03]  /*1e40*/  USHF.L.U32 UR6, UR6, 0x7, URZ ;  /* 0x0000000706067899 */ /* 0x000fc600080006ff */
[----:B------:R-:W-:Y:S01]  /*1e50*/  UMOV UR47, UR4 ;  /* 0x00000004002f7c82 */ /* 0x000fe20008000000 */
[----:B------:R-:W-:Y:S02]  /*1e60*/  UIADD3 UR4, UPT, UPT, -UR5, URZ, URZ ;  /* 0x000000ff05047290 */ /* 0x000fe4000fffe1ff */
[----:B------:R-:W-:Y:S02]  /*1e70*/  @!UP0 UIADD3 UR47, UPT, UPT, -UR47, URZ, URZ ;  /* 0x000000ff2f2f8290 */ /* 0x000fe4000fffe1ff */
[----:B------:R-:W-:Y:S02]  /*1e80*/  UISETP.GE.U32.AND UP0, UPT, UR60, 0x3f, UPT ;  /* 0x0000003f3c00788c */ /* 0x000fe4000bf06070 */
[----:B------:R-:W-:Y:S02]  /*1e90*/  @!UP1 ULOP3.LUT UR47, URZ, UR52, URZ, 0x33, !UPT ;  /* 0x00000034ff2f9292 */ /* 0x000fe4000f8e33ff */
[----:B------:R-:W-:Y:S02]  /*1ea0*/  ULOP3.LUT UR34, UR6, 0xffffff00, URZ, 0xc0, !UPT ;  /* 0xffffff0006227892 */ /* 0x000fe4000f8ec0ff */
[----:B------:R-:W-:-:S02]  /*1eb0*/  UIMAD UR4, UR53, UR4, UR23 ;  /* 0x00000004350472a4 */ /* 0x000fc4000f8e0217 */
[----:B------:R-:W-:Y:S02]  /*1ec0*/  UIADD3 UR6, UPT, UPT, -UR47, URZ, URZ ;  /* 0x000000ff2f067290 */ /* 0x000fe4000fffe1ff */
[----:B------:R-:W-:Y:S02]  /*1ed0*/  ULOP3.LUT UR34, UR34, 0x80, UR61, 0xf8, !UPT ;  /* 0x0000008022227892 */ /* 0x000fe4000f8ef83d */
[----:B------:R-:W-:Y:S02]  /*1ee0*/  ULEA UR10, UR4, UR59, 0x6 ;  /* 0x0000003b040a7291 */ /* 0x000fe4000f8e30ff */
[----:B------:R-:W-:Y:S01]  /*1ef0*/  UIMAD UR52, UR52, UR6, UR5 ;  /* 0x00000006343472a4 */ /* 0x000fe2000f8e0205 */
[----:B-1----:R-:W-:Y:S11]  /*1f00*/  BRA.U !UP0, `(.L_x_23) ;  /* 0x00000005083c7547 */ /* 0x002ff6000b800000 */
[----:B------:R-:W1:Y:S01]  /*1f10*/  LDCU.64 UR8, c[0x0][0x5b0] ;  /* 0x0000b600ff0877ac */ /* 0x000e620008000a00 */
[----:B------:R-:W1:Y:S01]  /*1f20*/  LDCU.64 UR36, c[0x0][0x5d8] ;  /* 0x0000bb00ff2477ac */ /* 0x000e620008000a00 */
[----:B------:R-:W4:Y:S01]  /*1f30*/  LDCU UR19, c[0x0][0x598] ;  /* 0x0000b300ff1377ac */ /* 0x000f220008000800 */
[----:B------:R-:W2:Y:S01]  /*1f40*/  LDCU UR18, c[0x0][0x58c] ;  /* 0x0000b180ff1277ac */ /* 0x000ea20008000800 */
[----:B------:R-:W2:Y:S01]  /*1f50*/  LDCU UR21, c[0x0][0x59c] ;  /* 0x0000b380ff1577ac */ /* 0x000ea20008000800 */
[----:B------:R-:W2:Y:S01]  /*1f60*/  LDCU UR20, c[0x0][0x5a0] ;  /* 0x0000b400ff1477ac */ /* 0x000ea20008000800 */
[----:B------:R-:W2:Y:S01]  /*1f70*/  LDCU.64 UR16, c[0x0][0x590] ;  /* 0x0000b200ff1077ac */ /* 0x000ea20008000a00 */
[----:B------:R-:W2:Y:S01]  /*1f80*/  LDCU.64 UR6, c[0x0][0x5b8] ;  /* 0x0000b700ff0677ac */ /* 0x000ea20008000a00 */
[----:B------:R-:W2:Y:S01]  /*1f90*/  LDCU.64 UR4, c[0x0][0x5d0] ;  /* 0x0000ba00ff0477ac */ /* 0x000ea20008000a00 */
[----:B-1----:R-:W-:Y:S02]  /*1fa0*/  UIMAD UR36, UR52, UR8, UR36 ;  /* 0x00000008342472a4 */ /* 0x002fe4000f8e0224 */
[----:B------:R-:W-:-:S02]  /*1fb0*/  UIMAD UR31, UR47, UR9, UR37 ;  /* 0x000000092f1f72a4 */ /* 0x000fc4000f8e0225 */
[----:B------:R-:W-:Y:S01]  /*1fc0*/  UIADD3 UR42, UPT, UPT, UR34, 0x40, URZ ;  /* 0x00000040222a7890 */ /* 0x000fe2000fffe0ff */
[----:B------:R-:W-:Y:S01]  /*1fd0*/  UMOV UR14, URZ ;  /* 0x000000ff000e7c82 */ /* 0x000fe20008000000 */
[----:B----4-:R-:W-:-:S10]  /*1fe0*/  UMOV UR22, UR30 ;  /* 0x0000001e00167c82 */ /* 0x010fd40008000000 */
.L_x_29:
[----:B------:R-:W-:Y:S01]  /*1ff0*/  @!P3 MOV R3, 0x5000 ;  /* 0x000050000003b802 */ /* 0x000fe20000000f00 */
[----:B------:R-:W-:Y:S01]  /*2000*/  ULEA UR11, UR22, UR27, 0x3 ;  /* 0x0000001b160b7291 */ /* 0x000fe2000f8e18ff */
[----:B---34-:R-:W-:Y:S11]  /*2010*/  @P0 BRA `(.L_x_24) ;  /* 0x0000000000100947 */ /* 0x018ff60003800000 */
[----:B------:R-:W-:Y:S04]  /*2020*/  MOV R0, UR26 ;  /* 0x0000001a00007c02 */ /* 0x000fe80008000f00 */
[----:B------:R-:W-:Y:S04]  /*2030*/  SHF.L.U32 R5, R0, 0x1f, RZ ;  /* 0x0000001f00057819 */ /* 0x000fe800000006ff */
[----:B------:R-:W1:Y:S02]  /*2040*/  SYNCS.PHASECHK.TRANS64.TRYWAIT P0, [UR11+0xa0], R5 ;  /* 0x0000a005ff0075a7 */ /* 0x000e64000800110b */
[----:B-1----:R-:W-:Y:S05]  /*2050*/  @!P0 BRA `(.L_x_25) ;  /* 0x0000007400e08947 */ /* 0x002fea0003800000 */
.L_x_24:
[----:B------:R3:W-:Y:S01]  /*2060*/  @!P3 SYNCS.ARRIVE.TRANS64 RZ, [UR11], R3 ;  /* 0x00000003ffffb9a7 */ /* 0x0007e2000800000b */
[----:B------:R-:W-:Y:S04]  /*2070*/  ULOP3.LUT UR8, UR46, 0x2, URZ, 0xfc, !UPT ;  /* 0x000000022e087892 */ /* 0x000fe8000f8efcff */
[----:B------:R-:W-:Y:S09]  /*2080*/  UISETP.NE.AND UP0, UPT, UR8, 0x2, UPT ;  /* 0x000000020800788c */ /* 0x000ff2000bf05270 */
[----:B------:R-:W-:Y:S05]  /*2090*/  BRA.U UP0, `(.L_x_26) ;  /* 0x0000000100047547 */ /* 0x000fea000b800000 */
[----:B--2---:R-:W-:Y:S05]  /*20a0*/  BPT.TRAP 0x1 ;  /* 0x000000040000795c */ /* 0x004fea0000300000 */
.L_x_26:
[----:B------:R-:W-:Y:S04]  /*20b0*/  BSSY.RECONVERGENT B0, `(.L_x_27) ;  /* 0x0000003000007945 */ /* 0x000fe80003800200 */
[----:B------:R-:W-:Y:S05]  /*20c0*/  @P2 BRA `(.L_x_28) ;  /* 0x0000000000042947 */ /* 0x000fea0003800000 */
[----:B--2---:R-:W-:Y:S05]  /*20d0*/  BPT.TRAP 0x1 ;  /* 0x000000040000795c */ /* 0x004fea0000300000 */
.L_x_28:
[----:B--2---:R-:W-:Y:S05]  /*20e0*/  BSYNC.RECONVERGENT B0 ;  /* 0x0000000000007941 */ /* 0x004fea0003800200 */
.L_x_27:
[----:B------:R-:W-:Y:S02]  /*20f0*/  UIADD3 UR8, UPT, UPT, UR22, 0x1, URZ ;  /* 0x0000000116087890 */ /* 0x000fe4000fffe0ff */
[----:B------:R-:W-:Y:S02]  /*2100*/  USHF.L.U32 UR35, UR14, 0x5, URZ ;  /* 0x000000050e237899 */ /* 0x000fe400080006ff */
[----:B------:R-:W-:Y:S02]  /*2110*/  UISETP.NE.AND UP0, UPT, UR8, 0x14, UPT ;  /* 0x000000140800788c */ /* 0x000fe4000bf05270 */
[----:B------:R-:W-:Y:S02]  /*2120*/  UISETP.NE.AND UP2, UPT, UR18, 0x1, UPT ;  /* 0x000000011200788c */ /* 0x000fe4000bf45270 */
[----:B------:R-:W-:Y:S02]  /*2130*/  USEL UR9, URZ, 0x1, UP0 ;  /* 0x00000001ff097887 */ /* 0x000fe40008000000 */
[----:B------:R-:W-:Y:S02]  /*2140*/  USEL UR30, UR8, URZ, UP0 ;  /* 0x000000ff081e7287 */ /* 0x000fe40008000000 */
[----:B------:R-:W-:Y:S02]  /*2150*/  ULOP3.LUT UR26, UR26, UR9, URZ, 0x3c, !UPT ;  /* 0x000000091a1a7292 */ /* 0x000fe4000f8e3cff */
[----:B------:R-:W-:Y:S02]  /*2160*/  ULEA UR8, UR30, UR27, 0x3 ;  /* 0x0000001b1e087291 */ /* 0x000fe4000f8e18ff */
[----:B------:R-:W-:Y:S02]  /*2170*/  UIADD3 UR24, UP1, UPT, UR48, 0x80, URZ ;  /* 0x0000008030187890 */ /* 0x000fe4000ff3e0ff */
[----:B------:R-:W-:Y:S01]  /*2180*/  ULEA UR15, UR22, UR27, 0xd ;  /* 0x0000001b160f7291 */ /* 0x000fe2000f8e68ff */
[----:B-1----:R-:W-:Y:S01]  /*2190*/  MOV R0, UR26 ;  /* 0x0000001a00007c02 */ /* 0x002fe20008000f00 */
[----:B------:R-:W-:Y:S02]  /*21a0*/  ULOP3.LUT UR33, UR11, 0xfefffff8, URZ, 0xc0, !UPT ;  /* 0xfefffff80b217892 */ /* 0x000fe4000f8ec0ff */
[----:B------:R-:W-:Y:S01]  /*21b0*/  UIADD3.X UR25, UPT, UPT, URZ, UR49, URZ, UP1, !UPT ;  /* 0x00000031ff197290 */ /* 0x000fe20008ffe4ff */
[----:B---3--:R-:W-:Y:S01]  /*21c0*/  SHF.L.U32 R3, R0, 0x1f, RZ ;  /* 0x0000001f00037819 */ /* 0x008fe200000006ff */
[----:B------:R-:W-:Y:S02]  /*21d0*/  UIADD3 UR32, UPT, UPT, UR15, 0x6400, URZ ;  /* 0x000064000f207890 */ /* 0x000fe4000fffe0ff */
[----:B------:R-:W-:Y:S01]  /*21e0*/  UIADD3 UR40, UPT, UPT, UR15, 0x7400, URZ ;  /* 0x000074000f287890 */ /* 0x000fe2000fffe0ff */
[----:B------:R1:W4:Y:S01]  /*21f0*/  SYNCS.PHASECHK.TRANS64.TRYWAIT P0, [UR8+0xa0], R3 ;  /* 0x0000a003ff0075a7 */ /* 0x0003220008001108 */
[----:B------:R-:W-:Y:S02]  /*2200*/  UIMAD.WIDE.U32 UR8, UR35, UR16, URZ ;  /* 0x00000010230872a5 */ /* 0x000fe4000f8e00ff */
[----:B------:R-:W-:Y:S02]  /*2210*/  UIADD3 UR28, UP0, UPT, UR48, 0x180, URZ ;  /* 0x00000180301c7890 */ /* 0x000fe4000ff1e0ff */
[----:B------:R-:W-:Y:S02]  /*2220*/  USHF.R.U32.HI UR9, URZ, UR17, UR9 ;  /* 0x00000011ff097299 */ /* 0x000fe40008011609 */
[----:B------:R-:W-:Y:S02]  /*2230*/  ULEA UR22, UR22, UR27, 0xb ;  /* 0x0000001b16167291 */ /* 0x000fe4000f8e58ff */
[----:B------:R-:W-:Y:S02]  /*2240*/  USEL UR9, UR35, UR9, !UP2 ;  /* 0x0000000923097287 */ /* 0x000fe4000d000000 */
[----:B------:R-:W-:Y:S02]  /*2250*/  UISETP.NE.AND UP2, UPT, UR19, 0x1, UPT ;  /* 0x000000011300788c */ /* 0x000fe4000bf45270 */
[----:B------:R-:W-:Y:S02]  /*2260*/  UIMAD.WIDE.U32 UR12, UR9, UR21, URZ ;  /* 0x00000015090c72a5 */ /* 0x000fe4000f8e00ff */
[----:B------:R-:W-:Y:S02]  /*2270*/  UIADD3 UR11, UPT, UPT, -UR9, URZ, URZ ;  /* 0x000000ff090b7290 */ /* 0x000fe4000fffe1ff */
[----:B------:R-:W-:Y:S02]  /*2280*/  USHF.R.U32.HI UR13, URZ, UR20, UR13 ;  /* 0x00000014ff0d7299 */ /* 0x000fe4000801160d */
[----:B------:R-:W-:Y:S02]  /*2290*/  UIMAD UR11, UR18, UR11, UR35 ;  /* 0x0000000b120b72a4 */ /* 0x000fe4000f8e0223 */
[----:B------:R-:W-:Y:S02]  /*22a0*/  USEL UR13, UR9, UR13, !UP2 ;  /* 0x0000000d090d7287 */ /* 0x000fe4000d000000 */
[----:B------:R-:W-:Y:S02]  /*22b0*/  UPRMT UR23, UR36, 0x40, UR31 ;  /* 0x0000004024177896 */ /* 0x000fe4000800001f */
[----:B------:R-:W-:Y:S01]  /*22c0*/  UIADD3 UR8, UPT, UPT, -UR13, URZ, URZ ;  /* 0x000000ff0d087290 */ /* 0x000fe2000fffe1ff */
[----:B------:R-:W-:Y:S01]  /*22d0*/  UMOV UR44, 0x0 ;  /* 0x00000000002c7882 */ /* 0x000fe20000000000 */
[----:B------:R-:W-:Y:S01]  /*22e0*/  UMOV UR45, 0x10000000 ;  /* 0x10000000002d7882 */ /* 0x000fe20000000000 */
[----:B------:R-:W-:Y:S01]  /*22f0*/  UIMAD UR11, UR11, UR6, UR4 ;  /* 0x000000060b0b72a4 */ /* 0x000fe2000f8e0204 */
[----:B------:R-:W-:Y:S01]  /*2300*/  UTMALDG.2D.2CTA [UR32], [UR24], desc[UR44] ;  /* 0x00002c20180075b4 */ /* 0x000fe20008209000 */
[----:B------:R-:W-:Y:S02]  /*2310*/  UIMAD UR9, UR19, UR8, UR9 ;  /* 0x00000008130972a4 */ /* 0x000fe4000f8e0209 */
[----:B------:R-:W-:Y:S01]  /*2320*/  UIADD3.X UR29, UPT, UPT, URZ, UR49, URZ, UP0, !UPT ;  /* 0x00000031ff1d7290 */ /* 0x000fe200087fe4ff */
[----:B------:R-:W-:Y:S01]  /*2330*/  UMOV UR41, UR33 ;  /* 0x0000002100297c82 */ /* 0x000fe20008000000 */
[----:B------:R-:W-:Y:S01]  /*2340*/  UMOV UR43, UR35 ;  /* 0x00000023002b7c82 */ /* 0x000fe20008000000 */
[----:B------:R-:W-:Y:S01]  /*2350*/  UIADD3 UR8, UPT, UPT, UR22, 0x2e400, URZ ;  /* 0x0002e40016087890 */ /* 0x000fe2000fffe0ff */
[----:B------:R-:W-:Y:S01]  /*2360*/  UTMALDG.2D.2CTA [UR40], [UR24], desc[UR44] ;  /* 0x00002c28180075b4 */ /* 0x000fe20008209000 */
[----:B------:R-:W-:Y:S02]  /*2370*/  UIMAD UR12, UR9, UR7, UR5 ;  /* 0x00000007090c72a4 */ /* 0x000fe4000f8e0205 */
[----:B------:R-:W-:Y:S01]  /*2380*/  UPRMT UR15, UR23, 0x5410, URZ ;  /* 0x00005410170f7896 */ /* 0x000fe200080000ff */
[----:B------:R-:W-:Y:S01]  /*2390*/  UMOV UR9, UR33 ;  /* 0x0000002100097c82 */ /* 0x000fe20008000000 */
[----:B------:R-:W-:Y:S01]  /*23a0*/  UIADD3 UR14, UPT, UPT, UR14, 0x1, URZ ;  /* 0x000000010e0e7890 */ /* 0x000fe2000fffe0ff */
[----:B------:R-:W-:Y:S03]  /*23b0*/  UMOV UR22, UR30 ;  /* 0x0000001e00167c82 */ /* 0x000fe60008000000 */
[----:B------:R-:W-:Y:S03]  /*23c0*/  UISETP.NE.AND UP0, UPT, UR14, UR38, UPT ;  /* 0x000000260e00728c */ /* 0x000fe6000bf05270 */
[----:B------:R2:W-:Y:S02]  /*23d0*/  UTMALDG.4D.IM2COL.2CTA [UR8], [UR28], UR15, desc[UR44] ;  /* 0x00002c081c0073b4 */ /* 0x0005e4000825900f */
[----:B--2---:R-:W-:Y:S04]  /*23e0*/  UMOV UR15, UR38 ;  /* 0x00000026000f7c82 */ /* 0x004fe80008000000 */
[----:B-1----:R-:W-:Y:S05]  /*23f0*/  BRA.U UP0, `(.L_x_29) ;  /* 0xfffffff900fc7547 */ /* 0x002fea000b83ffff */
.L_x_23:
[----:B------:R-:W-:Y:S01]  /*2400*/  ULEA UR4, UR30, UR27, 0x3 ;  /* 0x0000001b1e047291 */ /* 0x000fe2000f8e18ff */
[----:B------:R-:W-:Y:S01]  /*2410*/  MOV R0, UR26 ;  /* 0x0000001a00007c02 */ /* 0x000fe20008000f00 */
[----:B------:R-:W-:Y:S01]  /*2420*/  @!P1 SYNCS.ARRIVE.TRANS64.A1T0 RZ, [UR27+0x178], RZ ;  /* 0x000178ffffff99a7 */ /* 0x000fe2000810001b */
[----:B------:R-:W-:Y:S02]  /*2430*/  UISETP.GT.AND UP0, UPT, UR57, UR56, UPT ;  /* 0x000000383900728c */ /* 0x000fe4000bf04270 */
[----:B------:R-:W-:-:S04]  /*2440*/  SHF.L.U32 R0, R0, 0x1f, RZ ;  /* 0x0000001f00007819 */ /* 0x000fc800000006ff */
[----:B---34-:R1:W3:Y:S03]  /*2450*/  SYNCS.PHASECHK.TRANS64.TRYWAIT P0, [UR4+0xa0], R0 ;  /* 0x0000a000ff0075a7 */ /* 0x0182e60008001104 */
[----:B------:R-:W-:Y:S05]  /*2460*/  BRA.U !UP0, `(.L_x_30) ;  /* 0x00000005083c7547 */ /* 0x000fea000b800000 */
[----:B------:R-:W4:Y:S01]  /*2470*/  LDCU.64 UR8, c[0x0][0x5b0] ;  /* 0x0000b600ff0877ac */ /* 0x000f220008000a00 */
[----:B------:R-:W4:Y:S01]  /*2480*/  LDCU.64 UR36, c[0x0][0x5d8] ;  /* 0x0000bb00ff2477ac */ /* 0x000f220008000a00 */
[----:B------:R-:W1:Y:S01]  /*2490*/  LDCU UR18, c[0x0][0x598] ;  /* 0x0000b300ff1277ac */ /* 0x000e620008000800 */
[----:B------:R-:W1:Y:S01]  /*24a0*/  LDCU UR14, c[0x0][0x58c] ;  /* 0x0000b180ff0e77ac */ /* 0x000e620008000800 */
[----:B------:R-:W1:Y:S01]  /*24b0*/  LDCU UR20, c[0x0][0x59c] ;  /* 0x0000b380ff1477ac */ /* 0x000e620008000800 */
[----:B------:R-:W1:Y:S01]  /*24c0*/  LDCU UR19, c[0x0][0x5a0] ;  /* 0x0000b400ff1377ac */ /* 0x000e620008000800 */
[----:B----4-:R-:W-:Y:S01]  /*24d0*/  UIMAD UR31, UR47, UR9, UR37 ;  /* 0x000000092f1f72a4 */ /* 0x010fe2000f8e0225 */
[----:B------:R-:W4:Y:S01]  /*24e0*/  LDCU.64 UR16, c[0x0][0x590] ;  /* 0x0000b200ff1077ac */ /* 0x000f220008000a00 */
[----:B------:R-:W1:Y:S01]  /*24f0*/  LDCU.64 UR6, c[0x0][0x5b8] ;  /* 0x0000b700ff0677ac */ /* 0x000e620008000a00 */
[----:B------:R-:W1:Y:S01]  /*2500*/  LDCU.64 UR4, c[0x0][0x5d0] ;  /* 0x0000ba00ff0477ac */ /* 0x000e620008000a00 */
[----:B------:R-:W-:-:S02]  /*2510*/  UIMAD UR36, UR52, UR8, UR36 ;  /* 0x00000008342472a4 */ /* 0x000fc4000f8e0224 */
[----:B------:R-:W-:Y:S02]  /*2520*/  UIADD3 UR37, UPT, UPT, UR58, UR15, URZ ;  /* 0x0000000f3a257290 */ /* 0x000fe4000fffe0ff */
[----:B------:R-:W-:Y:S01]  /*2530*/  UIADD3 UR42, UPT, UPT, UR34, 0x40, URZ ;  /* 0x00000040222a7890 */ /* 0x000fe2000fffe0ff */
[----:B------:R-:W-:-:S11]  /*2540*/  UMOV UR11, UR30 ;  /* 0x0000001e000b7c82 */ /* 0x000fd60008000000 */
.L_x_36:
[----:B------:R-:W-:Y:S01]  /*2550*/  @!P3 MOV R3, 0x5000 ;  /* 0x000050000003b802 */ /* 0x000fe20000000f00 */
[----:B------:R-:W-:Y:S01]  /*2560*/  ULEA UR21, UR11, UR27, 0x3 ;  /* 0x0000001b0b157291 */ /* 0x000fe2000f8e18ff */
[----:B--23--:R-:W-:Y:S11]  /*2570*/  @P0 BRA `(.L_x_31) ;  /* 0x0000000000100947 */ /* 0x00cff60003800000 */
[----:B-1----:R-:W-:Y:S04]  /*2580*/  MOV R0, UR26 ;  /* 0x0000001a00007c02 */ /* 0x002fe80008000f00 */
[----:B------:R-:W-:Y:S04]  /*2590*/  SHF.L.U32 R5, R0, 0x1f, RZ ;  /* 0x0000001f00057819 */ /* 0x000fe800000006ff */
[----:B------:R-:W1:Y:S02]  /*25a0*/  SYNCS.PHASECHK.TRANS64.TRYWAIT P0, [UR21+0xa0], R5 ;  /* 0x0000a005ff0075a7 */ /* 0x000e640008001115 */
[----:B-1----:R-:W-:Y:S05]  /*25b0*/  @!P0 BRA `(.L_x_32) ;  /* 0x0000007000a08947 */ /* 0x002fea0003800000 */
.L_x_31:
[----:B------:R3:W-:Y:S01]  /*25c0*/  @!P3 SYNCS.ARRIVE.TRANS64 RZ, [UR21], R3 ;  /* 0x00000003ffffb9a7 */ /* 0x0007e20008000015 */
[----:B------:R-:W-:Y:S04]  /*25d0*/  ULOP3.LUT UR8, UR46, 0x2, URZ, 0xfc, !UPT ;  /* 0x000000022e087892 */ /* 0x000fe8000f8efcff */
[----:B------:R-:W-:Y:S09]  /*25e0*/  UISETP.NE.AND UP0, UPT, UR8, 0x2, UPT ;  /* 0x000000020800788c */ /* 0x000ff2000bf05270 */
[----:B------:R-:W-:Y:S05]  /*25f0*/  BRA.U UP0, `(.L_x_33) ;  /* 0x0000000100047547 */ /* 0x000fea000b800000 */
[----:B-12-4-:R-:W-:Y:S05]  /*2600*/  BPT.TRAP 0x1 ;  /* 0x000000040000795c */ /* 0x016fea0000300000 */
.L_x_33:
[----:B------:R-:W-:Y:S04]  /*2610*/  BSSY.RECONVERGENT B0, `(.L_x_34) ;  /* 0x0000003000007945 */ /* 0x000fe80003800200 */
[----:B------:R-:W-:Y:S05]  /*2620*/  @P2 BRA `(.L_x_35) ;  /* 0x0000000000042947 */ /* 0x000fea0003800000 */
[----:B-12-4-:R-:W-:Y:S05]  /*2630*/  BPT.TRAP 0x1 ;  /* 0x000000040000795c */ /* 0x016fea0000300000 */
.L_x_35:
[----:B-12-4-:R-:W-:Y:S05]  /*2640*/  BSYNC.RECONVERGENT B0 ;  /* 0x0000000000007941 */ /* 0x016fea0003800200 */
.L_x_34:
[----:B------:R-:W-:Y:S02]  /*2650*/  UIADD3 UR8, UPT, UPT, UR11, 0x1, URZ ;  /* 0x000000010b087890 */ /* 0x000fe4000fffe0ff */
[----:B------:R-:W-:Y:S02]  /*2660*/  USHF.L.U32 UR35, UR15, 0x5, URZ ;  /* 0x000000050f237899 */ /* 0x000fe400080006ff */
[----:B------:R-:W-:Y:S02]  /*2670*/  UISETP.NE.AND UP0, UPT, UR8, 0x14, UPT ;  /* 0x000000140800788c */ /* 0x000fe4000bf05270 */
[----:B------:R-:W-:Y:S02]  /*2680*/  UIADD3 UR22, UP1, UPT, UR48, 0x80, URZ ;  /* 0x0000008030167890 */ /* 0x000fe4000ff3e0ff */
[----:B------:R-:W-:Y:S02]  /*2690*/  USEL UR9, URZ, 0x1, UP0 ;  /* 0x00000001ff097887 */ /* 0x000fe40008000000 */
[----:B------:R-:W-:Y:S02]  /*26a0*/  USEL UR30, UR8, URZ, UP0 ;  /* 0x000000ff081e7287 */ /* 0x000fe40008000000 */
[----:B------:R-:W-:Y:S02]  /*26b0*/  ULOP3.LUT UR26, UR26, UR9, URZ, 0x3c, !UPT ;  /* 0x000000091a1a7292 */ /* 0x000fe4000f8e3cff */
[----:B------:R-:W-:Y:S02]  /*26c0*/  ULEA UR8, UR30, UR27, 0x3 ;  /* 0x0000001b1e087291 */ /* 0x000fe4000f8e18ff */
[----:B------:R-:W-:Y:S02]  /*26d0*/  UISETP.NE.AND UP0, UPT, UR14, 0x1, UPT ;  /* 0x000000010e00788c */ /* 0x000fe4000bf05270 */
[----:B------:R-:W-:Y:S01]  /*26e0*/  ULEA UR24, UR11, UR27, 0xd ;  /* 0x0000001b0b187291 */ /* 0x000fe2000f8e68ff */
[----:B------:R-:W-:Y:S01]  /*26f0*/  MOV R0, UR26 ;  /* 0x0000001a00007c02 */ /* 0x000fe20008000f00 */
[----:B------:R-:W-:Y:S02]  /*2700*/  UISETP.NE.AND UP2, UPT, UR18, 0x1, UPT ;  /* 0x000000011200788c */ /* 0x000fe4000bf45270 */
[----:B------:R-:W-:Y:S01]  /*2710*/  ULOP3.LUT UR33, UR21, 0xfefffff8, URZ, 0xc0, !UPT ;  /* 0xfefffff815217892 */ /* 0x000fe2000f8ec0ff */
[----:B---3--:R-:W-:Y:S01]  /*2720*/  SHF.L.U32 R3, R0, 0x1f, RZ ;  /* 0x0000001f00037819 */ /* 0x008fe200000006ff */
[----:B------:R-:W-:Y:S02]  /*2730*/  UIADD3.X UR23, UPT, UPT, URZ, UR49, URZ, UP1, !UPT ;  /* 0x00000031ff177290 */ /* 0x000fe40008ffe4ff */
[----:B------:R-:W-:Y:S01]  /*2740*/  UIADD3 UR32, UPT, UPT, UR24, 0x6400, URZ ;  /* 0x0000640018207890 */ /* 0x000fe2000fffe0ff */
[----:B------:R1:W2:Y:S01]  /*2750*/  SYNCS.PHASECHK.TRANS64.TRYWAIT P0, [UR8+0xa0], R3 ;  /* 0x0000a003ff0075a7 */ /* 0x0002a20008001108 */
[----:B------:R-:W-:Y:S02]  /*2760*/  UIMAD.WIDE.U32 UR8, UR35, UR16, URZ ;  /* 0x00000010230872a5 */ /* 0x000fe4000f8e00ff */
[----:B------:R-:W-:Y:S02]  /*2770*/  ULEA UR25, UR11, UR27, 0xb ;  /* 0x0000001b0b197291 */ /* 0x000fe4000f8e58ff */
[----:B------:R-:W-:Y:S02]  /*2780*/  USHF.R.U32.HI UR9, URZ, UR17, UR9 ;  /* 0x00000011ff097299 */ /* 0x000fe40008011609 */
[----:B------:R-:W-:Y:S02]  /*2790*/  UIADD3 UR40, UPT, UPT, UR24, 0x7400, URZ ;  /* 0x0000740018287890 */ /* 0x000fe4000fffe0ff */
[----:B------:R-:W-:Y:S02]  /*27a0*/  USEL UR9, UR35, UR9, !UP0 ;  /* 0x0000000923097287 */ /* 0x000fe4000c000000 */
[----:B------:R-:W-:Y:S02]  /*27b0*/  UIADD3 UR28, UP0, UPT, UR48, 0x180, URZ ;  /* 0x00000180301c7890 */ /* 0x000fe4000ff1e0ff */
[----:B------:R-:W-:Y:S02]  /*27c0*/  UIMAD.WIDE.U32 UR12, UR9, UR20, URZ ;  /* 0x00000014090c72a5 */ /* 0x000fe4000f8e00ff */
[----:B------:R-:W-:Y:S02]  /*27d0*/  UIADD3 UR11, UPT, UPT, -UR9, URZ, URZ ;  /* 0x000000ff090b7290 */ /* 0x000fe4000fffe1ff */
[----:B------:R-:W-:Y:S02]  /*27e0*/  UPRMT UR21, UR36, 0x40, UR31 ;  /* 0x0000004024157896 */ /* 0x000fe4000800001f */
[----:B------:R-:W-:Y:S02]  /*27f0*/  UIMAD UR11, UR14, UR11, UR35 ;  /* 0x0000000b0e0b72a4 */ /* 0x000fe4000f8e0223 */
[----:B------:R-:W-:Y:S02]  /*2800*/  UIADD3.X UR29, UPT, UPT, URZ, UR49, URZ, UP0, !UPT ;  /* 0x00000031ff1d7290 */ /* 0x000fe400087fe4ff */
[----:B------:R-:W-:Y:S02]  /*2810*/  UIMAD UR11, UR11, UR6, UR4 ;  /* 0x000000060b0b72a4 */ /* 0x000fe4000f8e0204 */
[----:B------:R-:W-:Y:S01]  /*2820*/  UPRMT UR21, UR21, 0x5410, URZ ;  /* 0x0000541015157896 */ /* 0x000fe200080000ff */
[----:B------:R-:W-:Y:S01]  /*2830*/  UMOV UR8, UR13 ;  /* 0x0000000d00087c82 */ /* 0x000fe20008000000 */
[----:B------:R-:W-:Y:S01]  /*2840*/  UMOV UR44, 0x0 ;  /* 0x00000000002c7882 */ /* 0x000fe20000000000 */
[----:B------:R-:W-:Y:S01]  /*2850*/  USHF.R.U32.HI UR8, URZ, UR19, UR8 ;  /* 0x00000013ff087299 */ /* 0x000fe20008011608 */
[----:B------:R-:W-:Y:S01]  /*2860*/  UMOV UR45, 0x10000000 ;  /* 0x10000000002d7882 */ /* 0x000fe20000000000 */
[----:B------:R-:W-:Y:S01]  /*2870*/  UMOV UR41, UR33 ;  /* 0x0000002100297c82 */ /* 0x000fe20008000000 */
[----:B------:R-:W-:Y:S01]  /*2880*/  UTMALDG.2D.2CTA [UR32], [UR22], desc[UR44] ;  /* 0x00002c20160075b4 */ /* 0x000fe20008209000 */
[----:B------:R-:W-:Y:S01]  /*2890*/  USEL UR13, UR9, UR8, !UP2 ;  /* 0x00000008090d7287 */ /* 0x000fe2000d000000 */
[----:B------:R-:W-:Y:S01]  /*28a0*/  UMOV UR43, UR35 ;  /* 0x00000023002b7c82 */ /* 0x000fe20008000000 */
[----:B------:R-:W-:Y:S02]  /*28b0*/  UIADD3 UR15, UPT, UPT, UR15, 0x1, URZ ;  /* 0x000000010f0f7890 */ /* 0x000fe4000fffe0ff */
[----:B------:R-:W-:Y:S01]  /*28c0*/  UIADD3 UR8, UPT, UPT, -UR13, URZ, URZ ;  /* 0x000000ff0d087290 */ /* 0x000fe2000fffe1ff */
[----:B------:R-:W-:Y:S01]  /*28d0*/  UTMALDG.2D.2CTA [UR40], [UR22], desc[UR44] ;  /* 0x00002c28160075b4 */ /* 0x000fe20008209000 */
[----:B------:R-:W-:Y:S02]  /*28e0*/  UISETP.NE.AND UP0, UPT, UR15, UR37, UPT ;  /* 0x000000250f00728c */ /* 0x000fe4000bf05270 */
[----:B------:R-:W-:Y:S02]  /*28f0*/  UIMAD UR9, UR18, UR8, UR9 ;  /* 0x00000008120972a4 */ /* 0x000fe4000f8e0209 */
[----:B------:R-:W-:Y:S02]  /*2900*/  UIADD3 UR8, UPT, UPT, UR25, 0x2e400, URZ ;  /* 0x0002e40019087890 */ /* 0x000fe4000fffe0ff */
[----:B------:R-:W-:Y:S03]  /*2910*/  UIMAD UR12, UR9, UR7, UR5 ;  /* 0x00000007090c72a4 */ /* 0x000fe6000f8e0205 */
[----:B------:R-:W-:Y:S06]  /*2920*/  UMOV UR9, UR33 ;  /* 0x0000002100097c82 */ /* 0x000fec0008000000 */
[----:B------:R3:W-:Y:S02]  /*2930*/  UTMALDG.4D.IM2COL.2CTA [UR8], [UR28], UR21, desc[UR44] ;  /* 0x00002c081c0073b4 */ /* 0x0007e40008259015 */
[----:B---3--:R-:W-:Y:S01]  /*2940*/  UMOV UR11, UR30 ;  /* 0x0000001e000b7c82 */ /* 0x008fe20008000000 */
[----:B-1----:R-:W-:Y:S05]  /*2950*/  BRA.U UP0, `(.L_x_36) ;  /* 0xfffffff900fc7547 */ /* 0x002fea000b83ffff */
.L_x_30:
[----:B------:R-:W-:Y:S01]  /*2960*/  SHF.L.U32 R3, R2, 0x1f, RZ ;  /* 0x0000001f02037819 */ /* 0x000fe200000006ff */
[----:B------:R-:W-:-:S03]  /*2970*/  NOP ;  /* 0x0000000000007918 */ /* 0x000fc60000000000 */
[----:B--23--:R-:W2:Y:S02]  /*2980*/  SYNCS.PHASECHK.TRANS64.TRYWAIT P0, [UR27+0x180], R3 ;  /* 0x00018003ff0075a7 */ /* 0x00cea4000800111b */
[----:B--2---:R-:W-:Y:S05]  /*2990*/  @!P0 BRA `(.L_x_37) ;  /* 0x0000006c00c08947 */ /* 0x004fea0003800000 */
.L_x_146:
[----:B------:R-:W2:Y:S01]  /*29a0*/  LDS.128 R4, [UR27+0x1c0] ;  /* 0x0001c01bff047984 */ /* 0x000ea20008000c00 */
[----:B------:R-:W-:Y:S02]  /*29b0*/  UIADD3 UR4, UPT, UPT, UR27, 0x188, URZ ;  /* 0x000001881b047890 */ /* 0x000fe4000fffe0ff */
[----:B------:R-:W-:Y:S01]  /*29c0*/  UISETP.GE.AND UP0, UPT, UR39, 0x1, UPT ;  /* 0x000000012700788c */ /* 0x000fe2000bf06270 */
[----:B------:R-:W-:Y:S01]  /*29d0*/  @!PT LDS RZ, [RZ] ;  /* 0x00000000fffff984 */ /* 0x000fe20000000800 */
[----:B------:R-:W-:Y:S01]  /*29e0*/  @!PT LDS RZ, [RZ] ;  /* 0x00000000fffff984 */ /* 0x000fe20000000800 */
[----:B------:R-:W-:Y:S01]  /*29f0*/  @!PT LDS RZ, [RZ] ;  /* 0x00000000fffff984 */ /* 0x000fe20000000800 */
[----:B------:R-:W-:Y:S01]  /*2a00*/  @!PT LDS RZ, [RZ] ;  /* 0x00000000fffff984 */ /* 0x000fe20000000800 */
[----:B------:R3:W-:Y:S06]  /*2a10*/  MEMBAR.ALL.CTA ;  /* 0x0000000000007992 */ /* 0x0007ec0000008000 */
[----:B---3--:R-:W3:Y:S01]  /*2a20*/  FENCE.VIEW.ASYNC.S ;  /* 0x00000000000073c6 */ /* 0x008ee20000000000 */
[----:B------:R-:W-:-:S09]  /*2a30*/  UPRMT UR4, URZ, 0x654, UR4 ;  /* 0x00000654ff047896 */ /* 0x000fd20008000004 */
[----:B---3--:R-:W-:Y:S01]  /*2a40*/  SYNCS.ARRIVE.TRANS64.RED.A1T0 RZ, [UR4], RZ ;  /* 0x000000ffffff79a7 */ /* 0x008fe20008100404 */
[----:B--2---:R-:W-:-:S13]  /*2a50*/  LOP3.LUT P0, RZ, R6, 0x1, RZ, 0xc0, !PT ;  /* 0x0000000106ff7812 */ /* 0x004fda000780c0ff */
[----:B------:R-:W-:Y:S01]  /*2a60*/  VOTEU.ANY UP1, P0 ;  /* 0x0000000000ff7886 */ /* 0x000fe20000020100 */
[----:B------:R-:W-:-:S13]  /*2a70*/  PLOP3.LUT P0, PT, PT, PT, UP1, 0x80, 0x8 ;  /* 0x000000000008781c */ /* 0x000fda0003f0f018 */
[----:B-1----:R-:W-:Y:S02]  /*2a80*/  @P0 MOV R0, R4 ;  /* 0x0000000400000202 */ /* 0x002fe40000000f00 */
[----:B------:R-:W-:Y:S02]  /*2a90*/  @P0 LOP3.LUT R4, R5, 0xffff, RZ, 0xc0, !PT ;  /* 0x0000ffff05040812 */ /* 0x000fe400078ec0ff */
[----:B------:R-:W-:Y:S02]  /*2aa0*/  @P0 R2UR UR6, R0 ;  /* 0x00000000000602ca */ /* 0x000fe400000e0000 */
[----:B------:R-:W-:-:S11]  /*2ab0*/  @P0 R2UR UR5, R4 ;  /* 0x00000000040502ca */ /* 0x000fd600000e0000 */
[----:B------:R-:W-:Y:S02]  /*2ac0*/  @UP1 UMOV UR51, UR6 ;  /* 0x0000000600331c82 */ /* 0x000fe40008000000 */
[----:B------:R-:W-:Y:S01]  /*2ad0*/  @UP1 UMOV UR50, UR5 ;  /* 0x0000000500321c82 */ /* 0x000fe20008000000 */
[----:B------:R-:W-:Y:S05]  /*2ae0*/  BRA.U !UP0, `(.L_x_38) ;  /* 0x0000000108d47547 */ /* 0x000fea000b800000 */
[----:B------:R-:W1:Y:S01]  /*2af0*/  LDCU.128 UR16, c[0x0][0xb10] ;  /* 0x00016200ff1077ac */ /* 0x000e620008000c00 */
[----:B------:R-:W2:Y:S01]  /*2b00*/  LDCU UR21, c[0x0][0xb20] ;  /* 0x00016400ff1577ac */ /* 0x000ea20008000800 */
[----:B------:R-:W3:Y:S01]  /*2b10*/  LDCU UR20, c[0x0][0xb0c] ;  /* 0x00016180ff1477ac */ /* 0x000ee20008000800 */
[----:B------:R-:W4:Y:S01]  /*2b20*/  LDCU.64 UR12, c[0x0][0xb28] ;  /* 0x00016500ff0c77ac */ /* 0x000f220008000a00 */
[----:B------:R-:W-:Y:S02]  /*2b30*/  UISETP.NE.AND UP3, UPT, UR39, 0x1, UPT ;  /* 0x000000012700788c */ /* 0x000fe4000bf65270 */
[----:B-1----:R-:W-:Y:S02]  /*2b40*/  UIMAD.WIDE.U32 UR4, UR54, UR19, URZ ;  /* 0x00000013360472a5 */ /* 0x002fe4000f8e00ff */
[----:B------:R-:W-:Y:S02]  /*2b50*/  UIMAD.WIDE.U32 UR6, UR55, UR16, URZ ;  /* 0x00000010370672a5 */ /* 0x000fe4000f8e00ff */
[----:B------:R-:W-:-:S02]  /*2b60*/  UISETP.NE.AND UP0, UPT, UR18, 0x1, UPT ;  /* 0x000000011200788c */ /* 0x000fc4000bf05270 */
[----:B------:R-:W-:Y:S01]  /*2b70*/  UIMAD.WIDE.U32 UR14, UR50, UR19, URZ ;  /* 0x00000013320e72a5 */ /* 0x000fe2000f8e00ff */
[----:B------:R-:W-:Y:S01]  /*2b80*/  UMOV UR4, UR5 ;  /* 0x0000000500047c82 */ /* 0x000fe20008000000 */
[----:B---3--:R-:W-:Y:S02]  /*2b90*/  UISETP.NE.AND UP2, UPT, UR20, 0x1, UPT ;  /* 0x000000011400788c */ /* 0x008fe4000bf45270 */
[----:B--2---:R-:W-:Y:S02]  /*2ba0*/  USHF.R.U32.HI UR5, URZ, UR21, UR4 ;  /* 0x00000015ff057299 */ /* 0x004fe40008011604 */
[----:B------:R-:W-:Y:S01]  /*2bb0*/  UIMAD.WIDE.U32 UR10, UR51, UR16, URZ ;  /* 0x00000010330a72a5 */ /* 0x000fe2000f8e00ff */
[----:B------:R-:W-:Y:S01]  /*2bc0*/  UMOV UR4, UR7 ;  /* 0x0000000700047c82 */ /* 0x000fe20008000000 */
[----:B------:R-:W-:Y:S02]  /*2bd0*/  USEL UR5, UR54, UR5, !UP0 ;  /* 0x0000000536057287 */ /* 0x000fe4000c000000 */
[----:B------:R-:W-:-:S02]  /*2be0*/  USHF.R.U32.HI UR4, URZ, UR17, UR4 ;  /* 0x00000011ff047299 */ /* 0x000fc40008011604 */
[----:B----4-:R-:W-:Y:S02]  /*2bf0*/  UIMAD.WIDE.U32 UR8, UR5, UR12, URZ ;  /* 0x0000000c050872a5 */ /* 0x010fe4000f8e00ff */
[----:B------:R-:W-:Y:S01]  /*2c00*/  USEL UR6, UR55, UR4, !UP2 ;  /* 0x0000000437067287 */ /* 0x000fe2000d000000 */
[----:B------:R-:W-:Y:S02]  /*2c10*/  UMOV UR10, UR11 ;  /* 0x0000000b000a7c82 */ /* 0x000fe40008000000 */
[----:B------:R-:W-:Y:S01]  /*2c20*/  UMOV UR4, UR15 ;  /* 0x0000000f00047c82 */ /* 0x000fe20008000000 */
[----:B------:R-:W-:Y:S01]  /*2c30*/  UIMAD.WIDE.U32 UR14, UR6, UR12, URZ ;  /* 0x0000000c060e72a5 */ /* 0x000fe2000f8e00ff */
[----:B------:R-:W-:Y:S01]  /*2c40*/  UMOV UR8, UR9 ;  /* 0x0000000900087c82 */ /* 0x000fe20008000000 */
[----:B------:R-:W-:Y:S02]  /*2c50*/  USHF.R.U32.HI UR4, URZ, UR21, UR4 ;  /* 0x00000015ff047299 */ /* 0x000fe40008011604 */
[----:B------:R-:W-:-:S03]  /*2c60*/  @UP3 USHF.R.U32.HI UR5, URZ, UR13, UR8 ;  /* 0x0000000dff053299 */ /* 0x000fc60008011608 */
[----:B------:R-:W-:Y:S01]  /*2c70*/  UMOV UR7, UR15 ;  /* 0x0000000f00077c82 */ /* 0x000fe20008000000 */
[----:B------:R-:W-:Y:S02]  /*2c80*/  USHF.R.U32.HI UR17, URZ, UR17, UR10 ;  /* 0x00000011ff117299 */ /* 0x000fe4000801160a */
[----:B------:R-:W-:Y:S02]  /*2c90*/  @UP3 USHF.R.U32.HI UR6, URZ, UR13, UR7 ;  /* 0x0000000dff063299 */ /* 0x000fe40008011607 */
[----:B------:R-:W-:Y:S02]  /*2ca0*/  USEL UR4, UR50, UR4, !UP0 ;  /* 0x0000000432047287 */ /* 0x000fe4000c000000 */
[----:B------:R-:W-:Y:S02]  /*2cb0*/  UIMAD UR7, UR39, UR5, URZ ;  /* 0x00000005270772a4 */ /* 0x000fe4000f8e02ff */
[----:B------:R-:W-:Y:S02]  /*2cc0*/  USEL UR5, UR51, UR17, !UP2 ;  /* 0x0000001133057287 */ /* 0x000fe4000d000000 */
[----:B------:R-:W-:-:S02]  /*2cd0*/  UIMAD UR10, UR39, UR6, URZ ;  /* 0x00000006270a72a4 */ /* 0x000fc4000f8e02ff */
[----:B------:R-:W-:Y:S02]  /*2ce0*/  UISETP.GE.AND UP0, UPT, UR4, UR7, UPT ;  /* 0x000000070400728c */ /* 0x000fe4000bf06270 */
[----:B------:R-:W-:Y:S02]  /*2cf0*/  UIMAD.WIDE.U32 UR8, UR4, UR12, URZ ;  /* 0x0000000c040872a5 */ /* 0x000fe4000f8e00ff */
[----:B------:R-:W-:Y:S02]  /*2d00*/  UISETP.GE.OR UP0, UPT, UR5, UR10, UP0 ;  /* 0x0000000a0500728c */ /* 0x000fe40008706670 */
[----:B------:R-:W-:-:S03]  /*2d10*/  UIMAD.WIDE.U32 UR10, UR5, UR12, URZ ;  /* 0x0000000c050a72a5 */ /* 0x000fc6000f8e00ff */
[----:B------:R-:W-:Y:S01]  /*2d20*/  UMOV UR7, UR9 ;  /* 0x0000000900077c82 */ /* 0x000fe20008000000 */
[----:B------:R-:W-:Y:S02]  /*2d30*/  UIADD3 UR9, UPT, UPT, -UR4, URZ, URZ ;  /* 0x000000ff04097290 */ /* 0x000fe4000fffe1ff */
[----:B------:R-:W-:Y:S02]  /*2d40*/  USHF.R.U32.HI UR7, URZ, UR13, UR7 ;  /* 0x0000000dff077299 */ /* 0x000fe40008011607 */
[----:B------:R-:W-:Y:S02]  /*2d50*/  UIMAD UR10, UR18, UR9, UR50 ;  /* 0x00000009120a72a4 */ /* 0x000fe4000f8e0232 */
[----:B------:R-:W-:Y:S01]  /*2d60*/  USEL UR7, UR4, UR7, !UP3 ;  /* 0x0000000704077287 */ /* 0x000fe2000d800000 */
[----:B------:R-:W-:Y:S01]  /*2d70*/  @!UP0 UMOV UR8, UR11 ;  /* 0x0000000b00088c82 */ /* 0x000fe20008000000 */
[----:B------:R-:W-:Y:S02]  /*2d80*/  UIADD3 UR11, UPT, UPT, -UR5, URZ, URZ ;  /* 0x000000ff050b7290 */ /* 0x000fe4000fffe1ff */
[----:B------:R-:W-:-:S02]  /*2d90*/  @!UP0 USHF.R.U32.HI UR8, URZ, UR13, UR8 ;  /* 0x0000000dff088299 */ /* 0x000fc40008011608 */
[----:B------:R-:W-:Y:S02]  /*2da0*/  UIADD3 UR9, UPT, UPT, -UR7, URZ, URZ ;  /* 0x000000ff07097290 */ /* 0x000fe4000fffe1ff */
[----:B------:R-:W-:Y:S02]  /*2db0*/  @!UP0 USEL UR8, UR5, UR8, !UP3 ;  /* 0x0000000805088287 */ /* 0x000fe4000d800000 */
[----:B------:R-:W-:Y:S02]  /*2dc0*/  UIMAD UR9, UR39, UR9, UR4 ;  /* 0x00000009270972a4 */ /* 0x000fe4000f8e0204 */
[----:B------:R-:W-:Y:S02]  /*2dd0*/  @!UP0 UIADD3 UR7, UPT, UPT, UR7, -UR8, URZ ;  /* 0x8000000807078290 */ /* 0x000fe4000fffe0ff */
[----:B------:R-:W-:Y:S02]  /*2de0*/  @!UP0 UIMAD UR8, UR9, UR6, UR8 ;  /* 0x00000006090882a4 */ /* 0x000fe4000f8e0208 */
[----:B------:R-:W-:-:S02]  /*2df0*/  @!UP0 UIMAD UR4, UR39, UR7, UR5 ;  /* 0x00000007270482a4 */ /* 0x000fc4000f8e0205 */
[----:B------:R-:W-:Y:S02]  /*2e00*/  UIMAD UR6, UR20, UR11, UR51 ;  /* 0x0000000b140672a4 */ /* 0x000fe4000f8e0233 */
[----:B------:R-:W-:Y:S01]  /*2e10*/  UIMAD UR50, UR4, UR18, UR10 ;  /* 0x00000012043272a4 */ /* 0x000fe2000f8e020a */
[----:B------:R-:W-:Y:S02]  /*2e20*/  @!UP0 UMOV UR5, UR8 ;  /* 0x0000000800058c82 */ /* 0x000fe40008000000 */
[----:B------:R-:W-:-:S12]  /*2e30*/  UIMAD UR51, UR5, UR20, UR6 ;  /* 0x00000014053372a4 */ /* 0x000fd8000f8e0206 */
.L_x_38:
[----:B------:R-:W1:Y:S02]  /*2e40*/  LDCU UR4, c[0x0][0xb30] ;  /* 0x00016600ff0477ac */ /* 0x000e640008000800 */
[----:B-1----:R-:W-:-:S09]  /*2e50*/  UISETP.NE.AND UP0, UPT, UR4, 0x1, UPT ;  /* 0x000000010400788c */ /* 0x002fd2000bf05270 */
[----:B------:R-:W-:Y:S05]  /*2e60*/  BRA.U UP0, `(.L_x_39) ;  /* 0x0000000100447547 */ /* 0x000fea000b800000 */
[----:B------:R-:W1:Y:S01]  /*2e70*/  LDCU.128 UR8, c[0x0][0xb10] ;  /* 0x00016200ff0877ac */ /* 0x000e620008000c00 */
[----:B------:R-:W2:Y:S01]  /*2e80*/  LDCU UR12, c[0x0][0xb0c] ;  /* 0x00016180ff0c77ac */ /* 0x000ea20008000800 */
[----:B------:R-:W3:Y:S01]  /*2e90*/  LDCU UR13, c[0x0][0xb20] ;  /* 0x00016400ff0d77ac */ /* 0x000ee20008000800 */
[----:B-1----:R-:W-:Y:S02]  /*2ea0*/  UIMAD.WIDE.U32 UR6, UR51, UR8, URZ ;  /* 0x00000008330672a5 */ /* 0x002fe4000f8e00ff */
[----:B------:R-:W-:Y:S02]  /*2eb0*/  UIMAD.WIDE.U32 UR4, UR50, UR11, URZ ;  /* 0x0000000b320472a5 */ /* 0x000fe4000f8e00ff */
[----:B--2---:R-:W-:Y:S02]  /*2ec0*/  UISETP.NE.AND UP2, UPT, UR12, 0x1, UPT ;  /* 0x000000010c00788c */ /* 0x004fe4000bf45270 */
[----:B------:R-:W-:Y:S01]  /*2ed0*/  UISETP.NE.AND UP0, UPT, UR10, 0x1, UPT ;  /* 0x000000010a00788c */ /* 0x000fe2000bf05270 */
[----:B------:R-:W-:-:S02]  /*2ee0*/  UMOV UR6, UR7 ;  /* 0x0000000700067c82 */ /* 0x000fc40008000000 */
[----:B------:R-:W-:Y:S01]  /*2ef0*/  UMOV UR4, UR5 ;  /* 0x0000000500047c82 */ /* 0x000fe20008000000 */
[----:B------:R-:W-:Y:S02]  /*2f00*/  USHF.R.U32.HI UR6, URZ, UR9, UR6 ;  /* 0x00000009ff067299 */ /* 0x000fe40008011606 */
[----:B---3--:R-:W-:Y:S02]  /*2f10*/  USHF.R.U32.HI UR4, URZ, UR13, UR4 ;  /* 0x0000000dff047299 */ /* 0x008fe40008011604 */
[----:B------:R-:W-:Y:S02]  /*2f20*/  USEL UR5, UR51, UR6, !UP2 ;  /* 0x0000000633057287 */ /* 0x000fe4000d000000 */
[----:B------:R-:W-:-:S04]  /*2f30*/  USEL UR4, UR50, UR4, !UP0 ;  /* 0x0000000432047287 */ /* 0x000fc8000c000000 */
[----:B------:R-:W-:Y:S02]  /*2f40*/  UIADD3 UR6, UPT, UPT, UR5, -UR4, URZ ;  /* 0x8000000405067290 */ /* 0x000fe4000fffe0ff */
[----:B------:R-:W-:Y:S02]  /*2f50*/  UIADD3 UR4, UPT, UPT, -UR5, UR4, URZ ;  /* 0x0000000405047290 */ /* 0x000fe4000fffe1ff */
[----:B------:R-:W-:Y:S02]  /*2f60*/  UIMAD UR50, UR6, UR10, UR50 ;  /* 0x0000000a063272a4 */ /* 0x000fe4000f8e0232 */
[----:B------:R-:W-:-:S12]  /*2f70*/  UIMAD UR51, UR4, UR12, UR51 ;  /* 0x0000000c043372a4 */ /* 0x000fd8000f8e0233 */
.L_x_39:
[----:B------:R-:W-:Y:S02]  /*2f80*/  R2UR UR5, R96 ;  /* 0x00000000600572ca */ /* 0x000fe400000e0000 */
[----:B------:R-:W-:Y:S02]  /*2f90*/  R2UR UR4, R95 ;  /* 0x000000005f0472ca */ /* 0x000fe400000e0000 */
[----:B------:R-:W-:Y:S02]  /*2fa0*/  PLOP3.LUT P1, PT, PT, PT, PT, 0x80, 0x8 ;  /* 0x000000000008781c */ /* 0x000fe40003f2f070 */
[----:B------:R-:W-:-:S07]  /*2fb0*/  LOP3.LUT R2, R2, 0x1, RZ, 0x3c, !PT ;  /* 0x0000000102027812 */ /* 0x000fce00078e3cff */
[----:B------:R-:W-:Y:S02]  /*2fc0*/  UIADD3 UR28, UPT, UPT, UR51, UR5, URZ ;  /* 0x00000005331c7290 */ /* 0x000fe4000fffe0ff */
[----:B------:R-:W-:Y:S01]  /*2fd0*/  UIADD3 UR23, UPT, UPT, UR50, UR4, URZ ;  /* 0x0000000432177290 */ /* 0x000fe2000fffe0ff */
[----:B------:R-:W-:Y:S11]  /*2fe0*/  BRA.U UP1, `(.L_x_40) ;  /* 0xffffffe901787547 */ /* 0x000ff6000b83ffff */
[----:B------:R-:W-:Y:S01]  /*2ff0*/  UIADD3 UR27, UPT, UPT, UR27, 0xa0, URZ ;  /* 0x000000a01b1b7890 */ /* 0x000fe2000fffe0ff */
[----:B------:R-:W-:-:S03]  /*3000*/  MOV R3, UR26 ;  /* 0x0000001a00037c02 */ /* 0x000fc60008000f00 */
[----:B------:R-:W-:Y:S01]  /*3010*/  ULEA UR4, UR30, UR27, 0x3 ;  /* 0x0000001b1e047291 */ /* 0x000fe2000f8e18ff */
[----:B------:R-:W-:-:S08]  /*3020*/  SHF.L.U32 R3, R3, 0x1f, RZ ;  /* 0x0000001f03037819 */ /* 0x000fd000000006ff */
[----:B------:R-:W1:Y:S02]  /*3030*/  SYNCS.PHASECHK.TRANS64.TRYWAIT P0, [UR4], R3 ;  /* 0x00000003ff0075a7 */ /* 0x000e640008001104 */
[----:B-1----:R-:W-:Y:S05]  /*3040*/  @!P0 BRA `(.L_x_41) ;  /* 0x00000068002c8947 */ /* 0x002fea0003800000 */
.L_x_148:
[----:B------:R-:W-:-:S04]  /*3050*/  UIADD3 UR4, UPT, UPT, UR30, 0x1, URZ ;  /* 0x000000011e047890 */ /* 0x000fc8000fffe0ff */
[----:B------:R-:W-:-:S04]  /*3060*/  UISETP.NE.AND UP0, UPT, UR4, 0x14, UPT ;  /* 0x000000140400788c */ /* 0x000fc8000bf05270 */
[----:B------:R-:W-:Y:S02]  /*3070*/  USEL UR5, URZ, 0x1, UP0 ;  /* 0x00000001ff057887 */ /* 0x000fe40008000000 */
[----:B------:R-:W-:Y:S02]  /*3080*/  USEL UR4, UR4, URZ, UP0 ;  /* 0x000000ff04047287 */ /* 0x000fe40008000000 */
[----:B------:R-:W-:Y:S02]  /*3090*/  ULOP3.LUT UR6, UR26, UR5, URZ, 0x3c, !UPT ;  /* 0x000000051a067292 */ /* 0x000fe4000f8e3cff */
[----:B------:R-:W-:-:S04]  /*30a0*/  ULEA UR5, UR4, UR27, 0x3 ;  /* 0x0000001b04057291 */ /* 0x000fc8000f8e18ff */
[----:B-1----:R-:W-:-:S04]  /*30b0*/  MOV R3, UR6 ;  /* 0x0000000600037c02 */ /* 0x002fc80008000f00 */
[----:B------:R-:W-:-:S04]  /*30c0*/  SHF.L.U32 R3, R3, 0x1f, RZ ;  /* 0x0000001f03037819 */ /* 0x000fc800000006ff */
[----:B------:R-:W1:Y:S02]  /*30d0*/  SYNCS.PHASECHK.TRANS64.TRYWAIT P0, [UR5], R3 ;  /* 0x00000003ff0075a7 */ /* 0x000e640008001105 */
[----:B-1----:R-:W-:Y:S05]  /*30e0*/  @!P0 BRA `(.L_x_42) ;  /* 0x00000068001c8947 */ /* 0x002fea0003800000 */
.L_x_150:
        /* <DEDUP_REMOVED lines=10> */
.L_x_152:
        /* <DEDUP_REMOVED lines=10> */
.L_x_154:
        /* <DEDUP_REMOVED lines=10> */
.L_x_156:
        /* <DEDUP_REMOVED lines=10> */
.L_x_158:
        /* <DEDUP_REMOVED lines=10> */
.L_x_160:
        /* <DEDUP_REMOVED lines=10> */
.L_x_162:
        /* <DEDUP_REMOVED lines=10> */
.L_x_164:
        /* <DEDUP_REMOVED lines=10> */
.L_x_166:
        /* <DEDUP_REMOVED lines=10> */
.L_x_168:
        /* <DEDUP_REMOVED lines=10> */
.L_x_170:
        /* <DEDUP_REMOVED lines=10> */
.L_x_172:
        /* <DEDUP_REMOVED lines=10> */
.L_x_174:
        /* <DEDUP_REMOVED lines=10> */
.L_x_176:
        /* <DEDUP_REMOVED lines=10> */
.L_x_178:
        /* <DEDUP_REMOVED lines=10> */
.L_x_180:
        /* <DEDUP_REMOVED lines=10> */
.L_x_182:
        /* <DEDUP_REMOVED lines=10> */
.L_x_184:
[----:B------:R-:W-:-:S04]  /*3b90*/  UIADD3 UR4, UPT, UPT, UR4, 0x1, URZ ;  /* 0x0000000104047890 */ /* 0x000fc8000fffe0ff */
[----:B------:R-:W-:-:S04]  /*3ba0*/  UISETP.NE.AND UP0, UPT, UR4, 0x14, UPT ;  /* 0x000000140400788c */ /* 0x000fc8000bf05270 */
[----:B------:R-:W-:Y:S02]  /*3bb0*/  USEL UR5, URZ, 0x1, UP0 ;  /* 0x00000001ff057887 */ /* 0x000fe40008000000 */
[----:B------:R-:W-:Y:S02]  /*3bc0*/  USEL UR4, UR4, URZ, UP0 ;  /* 0x000000ff04047287 */ /* 0x000fe40008000000 */
[----:B------:R-:W-:Y:S02]  /*3bd0*/  ULOP3.LUT UR5, UR6, UR5, URZ, 0x3c, !UPT ;  /* 0x0000000506057292 */ /* 0x000fe4000f8e3cff */
[----:B------:R-:W-:-:S04]  /*3be0*/  ULEA UR4, UR4, UR27, 0x3 ;  /* 0x0000001b04047291 */ /* 0x000fc8000f8e18ff */
[----:B------:R-:W-:Y:S02]  /*3bf0*/  IMAD.U32 R2, RZ, RZ, UR5 ;  /* 0x00000005ff027e24 */ /* 0x000fe4000f8e00ff */
[----:B-1----:R-:W-:-:S03]  /*3c00*/  MOV R0, UR4 ;  /* 0x0000000400007c02 */ /* 0x002fc60008000f00 */
[----:B------:R-:W-:-:S07]  /*3c10*/  SHF.L.U32 R3, R2, 0x1f, RZ ;  /* 0x0000001f02037819 */ /* 0x000fce00000006ff */
.L_x_60:
[----:B-1----:R1:W2:Y:S02]  /*3c20*/  SYNCS.PHASECHK.TRANS64.TRYWAIT P0, [R0+URZ], R3 ;  /* 0x00000003000075a7 */ /* 0x0022a400080011ff */
[----:B--2---:R-:W-:Y:S05]  /*3c30*/  @!P0 NANOSLEEP.SYNCS 0x989680 ;  /* 0x009896800000895d */ /* 0x004fea0003900000 */
[----:B------:R-:W2:Y:S02]  /*3c40*/  @!P0 SYNCS.PHASECHK.TRANS64 P0, [R0+URZ], R3 ;  /* 0x00000003000085a7 */ /* 0x000ea400080010ff */
[----:B--2---:R-:W-:Y:S05]  /*3c50*/  @P0 EXIT ;  /* 0x000000000000094d */ /* 0x004fea0003800000 */
[----:B------:R-:W-:Y:S05]  /*3c60*/  BRA `(.L_x_60) ;  /* 0xfffffffc00ec7947 */ /* 0x000fea000383ffff */
.L_x_22:
[----:B------:R-:W2:Y:S02]  /*3c70*/  S2UR UR4, SR_CgaCtaId ;  /* 0x00000000000479c3 */ /* 0x000ea40000008800 */
[----:B--2---:R-:W-:-:S04]  /*3c80*/  UISETP.NE.AND UP0, UPT, UR4, URZ, UPT ;  /* 0x000000ff0400728c */ /* 0x004fc8000bf05270 */
[----:B------:R-:W-:-:S09]  /*3c90*/  UISETP.NE.OR UP0, UPT, UR18, 0x1, UP0 ;  /* 0x000000011200788c */ /* 0x000fd20008705670 */
[----:B------:R-:W-:Y:S05]  /*3ca0*/  BRA.U UP0, `(.L_x_61) ;  /* 0x0000000100b47547 */ /* 0x000fea000b800000 */
[----:B------:R-:W2:Y:S01]  /*3cb0*/  S2UR UR5, SR_CgaCtaId ;  /* 0x00000000000579c3 */ /* 0x000ea20000008800 */
[----:B------:R-:W-:Y:S01]  /*3cc0*/  UMOV UR4, 0x400 ;  /* 0x0000040000047882 */ /* 0x000fe20000000000 */
[----:B------:R-:W-:Y:S01]  /*3cd0*/  HFMA2 R2, -RZ, RZ, 0, 5.9604644775390625e-08 ;  /* 0x00000001ff027431 */ /* 0x000fe200000001ff */
[----:B------:R-:W-:Y:S01]  /*3ce0*/  ISETP.GE.U32.AND P0, PT, R3, 0x2, PT ;  /* 0x000000020300780c */ /* 0x000fe20003f06070 */
[----:B------:R-:W-:Y:S01]  /*3cf0*/  IMAD.MOV.U32 R8, RZ, RZ, RZ ;  /* 0x000000ffff087224 */ /* 0x000fe200078e00ff */
[----:B--2---:R-:W-:-:S04]  /*3d00*/  ULEA UR4, UR5, UR4, 0x18 ;  /* 0x0000000405047291 */ /* 0x004fc8000f8ec0ff */
[----:B------:R-:W-:Y:S02]  /*3d10*/  UIADD3 UR5, UPT, UPT, UR4, 0x188, URZ ;  /* 0x0000018804057890 */ /* 0x000fe4000fffe0ff */
[----:B------:R-:W-:Y:S02]  /*3d20*/  UIADD3 UR8, UPT, UPT, UR4, 0x180, URZ ;  /* 0x0000018004087890 */ /* 0x000fe4000fffe0ff */
[----:B------:R-:W-:-:S12]  /*3d30*/  UPRMT UR5, URZ, 0x654, UR5 ;  /* 0x00000654ff057896 */ /* 0x000fd80008000005 */
.L_x_64:
[----:B------:R-:W-:Y:S01]  /*3d40*/  SHF.L.U32 R7, R2, 0x1f, RZ ;  /* 0x0000001f02077819 */ /* 0x000fe200000006ff */
[----:B------:R-:W-:Y:S02]  /*3d50*/  IMAD.U32 R4, RZ, RZ, UR8 ;  /* 0x00000008ff047e24 */ /* 0x000fe4000f8e00ff */
[----:B------:R-:W-:Y:S01]  /*3d60*/  @!P0 IMAD.MOV.U32 R5, RZ, RZ, 0x10 ;  /* 0x00000010ff058424 */ /* 0x000fe200078e00ff */
[----:B------:R-:W2:Y:S02]  /*3d70*/  SYNCS.PHASECHK.TRANS64.TRYWAIT P1, [UR4+0x188], R7 ;  /* 0x00018807ff0075a7 */ /* 0x000ea40008021104 */
[----:B------:R-:W-:-:S04]  /*3d80*/  PRMT R9, R3, 0x654, R4 ;  /* 0x0000065403097816 */ /* 0x000fc80000000004 */
[----:B------:R-:W-:Y:S01]  /*3d90*/  SEL R0, R9, R0, !P0 ;  /* 0x0000000009007207 */ /* 0x000fe20004000000 */
[----:B--2---:R-:W-:Y:S06]  /*3da0*/  @!P1 BRA `(.L_x_62) ;  /* 0x00000060009c9947 */ /* 0x004fec0003800000 */
.L_x_186:
[----:B------:R-:W-:Y:S01]  /*3db0*/  UIADD3 UR6, UPT, UPT, UR4, 0x1c0, URZ ;  /* 0x000001c004067890 */ /* 0x000fe2000fffe0ff */
[----:B------:R3:W-:Y:S01]  /*3dc0*/  @!P0 SYNCS.ARRIVE.TRANS64.RED RZ, [R0+URZ], R5 ;  /* 0x0000000500ff89a7 */ /* 0x0007e200080004ff */
[----:B------:R-:W-:Y:S01]  /*3dd0*/  UIADD3 UR7, UPT, UPT, UR4, 0x180, URZ ;  /* 0x0000018004077890 */ /* 0x000fe2000fffe0ff */
[----:B------:R-:W-:-:S08]  /*3de0*/  LOP3.LUT R2, R2, 0x1, RZ, 0x3c, !PT ;  /* 0x0000000102027812 */ /* 0x000fd000078e3cff */
[----:B------:R-:W-:Y:S06]  /*3df0*/  UGETNEXTWORKID.BROADCAST [UR6], [UR7] ;  /* 0x00000000060073ca */ /* 0x000fec0008000100 */
[----:B---3--:R-:W-:-:S04]  /*3e00*/  SHF.L.U32 R5, R8, 0x1f, RZ ;  /* 0x0000001f08057819 */ /* 0x008fc800000006ff */
[----:B------:R-:W3:Y:S02]  /*3e10*/  SYNCS.PHASECHK.TRANS64.TRYWAIT P1, [UR4+0x180], R5 ;  /* 0x00018005ff0075a7 */ /* 0x000ee40008021104 */
[----:B---3--:R-:W-:Y:S05]  /*3e20*/  @!P1 BRA `(.L_x_63) ;  /* 0x0000006000949947 */ /* 0x008fea0003800000 */
.L_x_188:
[----:B--2---:R-:W2:Y:S01]  /*3e30*/  LDS.128 R4, [UR4+0x1c0] ;  /* 0x0001c004ff047984 */ /* 0x004ea20008000c00 */
[----:B------:R-:W-:Y:S01]  /*3e40*/  LOP3.LUT R8, R8, 0x1, RZ, 0x3c, !PT ;  /* 0x0000000108087812 */ /* 0x000fe200078e3cff */
[----:B------:R-:W-:Y:S01]  /*3e50*/  @!PT LDS RZ, [RZ] ;  /* 0x00000000fffff984 */ /* 0x000fe20000000800 */
[----:B------:R-:W-:Y:S01]  /*3e60*/  @!PT LDS RZ, [RZ] ;  /* 0x00000000fffff984 */ /* 0x000fe20000000800 */
[----:B------:R-:W-:Y:S01]  /*3e70*/  @!PT LDS RZ, [RZ] ;  /* 0x00000000fffff984 */ /* 0x000fe20000000800 */
[----:B------:R-:W-:Y:S01]  /*3e80*/  @!PT LDS RZ, [RZ] ;  /* 0x00000000fffff984 */ /* 0x000fe20000000800 */
[----:B------:R3:W-:Y:S06]  /*3e90*/  MEMBAR.ALL.CTA ;  /* 0x0000000000007992 */ /* 0x0007ec0000008000 */
[----:B---3--:R-:W3:Y:S02]  /*3ea0*/  FENCE.VIEW.ASYNC.S ;  /* 0x00000000000073c6 */ /* 0x008ee40000000000 */
[----:B---3--:R-:W-:Y:S01]  /*3eb0*/  SYNCS.ARRIVE.TRANS64.RED.A1T0 RZ, [UR5], RZ ;  /* 0x000000ffffff79a7 */ /* 0x008fe20008100405 */
[----:B--2---:R-:W-:-:S13]  /*3ec0*/  LOP3.LUT P1, RZ, R6, 0x1, RZ, 0xc0, !PT ;  /* 0x0000000106ff7812 */ /* 0x004fda000782c0ff */
[----:B------:R-:W-:Y:S05]  /*3ed0*/  @P1 BRA `(.L_x_64) ;  /* 0xfffffffc00981947 */ /* 0x000fea000383ffff */
[----:B------:R-:W-:-:S04]  /*3ee0*/  SHF.L.U32 R0, R2, 0x1f, RZ ;  /* 0x0000001f02007819 */ /* 0x000fc800000006ff */
[----:B------:R-:W2:Y:S02]  /*3ef0*/  SYNCS.PHASECHK.TRANS64 P0, [UR4+0x188], R0 ;  /* 0x00018800ff0075a7 */ /* 0x000ea40008001004 */
[----:B-12---:R-:W-:Y:S05]  /*3f00*/  @P0 EXIT ;  /* 0x000000000000094d */ /* 0x006fea0003800000 */
[----:B------:R-:W-:-:S07]  /*3f10*/  MOV R0, UR4 ;  /* 0x0000000400007c02 */ /* 0x000fce0008000f00 */
.L_x_65:
[----:B-1----:R-:W-:-:S04]  /*3f20*/  SHF.L.U32 R3, R2, 0x1f, RZ ;  /* 0x0000001f02037819 */ /* 0x002fc800000006ff */
[----:B------:R1:W2:Y:S03]  /*3f30*/  SYNCS.PHASECHK.TRANS64.TRYWAIT P0, [R0+URZ+0x188], R3 ;  /* 0x00018803000075a7 */ /* 0x0002a600080011ff */
[----:B--2---:R-:W-:Y:S05]  /*3f40*/  @!P0 NANOSLEEP.SYNCS 0x989680 ;  /* 0x009896800000895d */ /* 0x004fea0003900000 */
[----:B------:R-:W2:Y:S02]  /*3f50*/  @!P0 SYNCS.PHASECHK.TRANS64 P0, [R0+URZ+0x188], R3 ;  /* 0x00018803000085a7 */ /* 0x000ea400080010ff */
[----:B--2---:R-:W-:Y:S05]  /*3f60*/  @P0 EXIT ;  /* 0x000000000000094d */ /* 0x004fea0003800000 */
[----:B------:R-:W-:Y:S05]  /*3f70*/  BRA `(.L_x_65) ;  /* 0xfffffffc00e87947 */ /* 0x000fea000383ffff */
.L_x_61:
[----:B------:R-:W-:Y:S05]  /*3f80*/  BRA.U UP4, `(.L_x_66) ;  /* 0x0000001104607547 */ /* 0x000fea000b800000 */
[----:B------:R-:W2:Y:S01]  /*3f90*/  S2UR UR4, SR_CgaCtaId ;  /* 0x00000000000479c3 */ /* 0x000ea20000008800 */
[----:B------:R-:W-:Y:S01]  /*3fa0*/  UMOV UR5, 0x40 ;  /* 0x0000004000057882 */ /* 0x000fe20000000000 */
[----:B------:R-:W-:Y:S01]  /*3fb0*/  NOP ;  /* 0x0000000000007918 */ /* 0x000fe20000000000 */
[----:B------:R-:W-:Y:S01]  /*3fc0*/  UMOV UR6, 0x400 ;  /* 0x0000040000067882 */ /* 0x000fe20000000000 */
[----:B--2---:R-:W-:Y:S02]  /*3fd0*/  ULEA UR5, UR4, UR5, 0x18 ;  /* 0x0000000504057291 */ /* 0x004fe4000f8ec0ff */
[----:B------:R-:W-:-:S07]  /*3fe0*/  ULEA UR6, UR4, UR6, 0x18 ;  /* 0x0000000604067291 */ /* 0x000fce000f8ec0ff */
[----:B------:R-:W2:Y:S02]  /*3ff0*/  LDS.U8 R3, [UR5+0x1c] ;  /* 0x00001c05ff037984 */ /* 0x000ea40008000000 */
[----:B--2---:R-:W-:-:S13]  /*4000*/  ISETP.NE.AND P0, PT, R3, RZ, PT ;  /* 0x000000ff0300720c */ /* 0x004fda0003f05270 */
[----:B------:R-:W-:Y:S05]  /*4010*/  @P0 BRA `(.L_x_67) ;  /* 0x0000000400080947 */ /* 0x000fea0003800000 */
[----:B------:R-:W-:Y:S02]  /*4020*/  UISETP.NE.U32.AND UP1, UPT, UR33, 0x1, UPT ;  /* 0x000000012100788c */ /* 0x000fe4000bf25070 */
[----:B------:R-:W-:-:S07]  /*4030*/  UIADD3 UR7, UPT, UPT, UR5, 0x8, URZ ;  /* 0x0000000805077890 */ /* 0x000fce000fffe0ff */
[----:B------:R-:W-:Y:S05]  /*4040*/  BRA.U !UP1, `(.L_x_68) ;  /* 0x00000001099c7547 */ /* 0x000fea000b800000 */
[----:B------:R-:W-:Y:S01]  /*4050*/  ELECT P0, URZ, PT ;  /* 0x0000000000ff782f */ /* 0x000fe20003800000 */
[----:B------:R-:W-:-:S12]  /*4060*/  BSSY B0, `(.L_x_68) ;  /* 0x0000025000007945 */ /* 0x000fd80003800000 */
[----:B------:R-:W-:Y:S05]  /*4070*/  @!P0 BRA `(.L_x_69) ;  /* 0x00000000008c8947 */ /* 0x000fea0003800000 */
[----:B------:R-:W-:-:S05]  /*4080*/  UMOV UR4, 0x10 ;  /* 0x0000001000047882 */ /* 0x000fca0000000000 */
[----:B------:R-:W-:Y:S04]  /*4090*/  DEPBAR.LE SB2, 0x36 ;  /* 0x0000ad800000791a */ /* 0x000fe80000000000 */
[----:B------:R-:W2:Y:S02]  /*40a0*/  UTCATOMSWS.2CTA.FIND_AND_SET.ALIGN UP0, UR4, UR4 ;  /* 0x00000004000475e3 */ /* 0x000ea40008200800 */
[----:B--2---:R-:W-:Y:S01]  /*40b0*/  MOV R10, UR4 ;  /* 0x00000004000a7c02 */ /* 0x004fe20008000f00 */
[----:B------:R-:W-:Y:S06]  /*40c0*/  BRA.U UP0, `(.L_x_70) ;  /* 0x0000000100187547 */ /* 0x000fec000b800000 */
.L_x_71:
[----:B------:R-:W-:Y:S05]  /*40d0*/  NANOSLEEP 0x64 ;  /* 0x000000640000795d */ /* 0x000fea0003800000 */
[----:B------:R-:W-:-:S05]  /*40e0*/  UMOV UR4, 0x10 ;  /* 0x0000001000047882 */ /* 0x000fca0000000000 */
[----:B------:R-:W-:Y:S04]  /*40f0*/  DEPBAR.LE SB2, 0x36 ;  /* 0x0000ad800000791a */ /* 0x000fe80000000000 */
[----:B------:R-:W2:Y:S02]  /*4100*/  UTCATOMSWS.2CTA.FIND_AND_SET.ALIGN UP0, UR4, UR4 ;  /* 0x00000004000475e3 */ /* 0x000ea40008200800 */
[----:B--2---:R-:W-:Y:S01]  /*4110*/  MOV R10, UR4 ;  /* 0x00000004000a7c02 */ /* 0x004fe20008000f00 */
[----:B------:R-:W-:Y:S05]  /*4120*/  BRA.U !UP0, `(.L_x_71) ;  /* 0xfffffffd08e87547 */ /* 0x000fea000b83ffff */
.L_x_70:
[----:B------:R-:W2:Y:S01]  /*4130*/  LDS R6, [UR5+0x10] ;  /* 0x00001005ff067984 */ /* 0x000ea20008000800 */
[----:B------:R-:W-:Y:S01]  /*4140*/  IMAD.U32 R3, RZ, RZ, UR6 ;  /* 0x00000006ff037e24 */ /* 0x000fe2000f8e00ff */
[----:B------:R-:W-:-:S03]  /*4150*/  MOV R4, UR32 ;  /* 0x0000002000047c02 */ /* 0x000fc60008000f00 */
[----:B------:R-:W-:Y:S01]  /*4160*/  VIADD R3, R3, 0x1d0 ;  /* 0x000001d003037836 */ /* 0x000fe20000000000 */
[----:B--2---:R-:W-:-:S04]  /*4170*/  SHF.L.U32 R6, R6, 0x1f, RZ ;  /* 0x0000001f06067819 */ /* 0x004fc800000006ff */
[----:B------:R-:W2:Y:S02]  /*4180*/  SYNCS.PHASECHK.TRANS64.TRYWAIT P0, [UR5+0x8], R6 ;  /* 0x00000806ff0075a7 */ /* 0x000ea40008001105 */
[----:B--2---:R-:W-:Y:S05]  /*4190*/  @P0 BRA `(.L_x_72) ;  /* 0x0000000000080947 */ /* 0x004fea0003800000 */
[----:B------:R-:W2:Y:S02]  /*41a0*/  SYNCS.PHASECHK.TRANS64.TRYWAIT P0, [UR5+0x8], R6 ;  /* 0x00000806ff0075a7 */ /* 0x000ea40008001105 */
[----:B--2---:R-:W-:Y:S05]  /*41b0*/  @!P0 BRA `(.L_x_73) ;  /* 0x0000005c00c88947 */ /* 0x004fea0003800000 */
.L_x_72:
[----:B------:R-:W-:Y:S01]  /*41c0*/  PRMT R4, R4, 0x654, R3 ;  /* 0x0000065404047816 */ /* 0x000fe20000000003 */
[----:B------:R-:W-:Y:S01]  /*41d0*/  HFMA2 R3, -RZ, RZ, 0, 5.9604644775390625e-08 ;  /* 0x00000001ff037431 */ /* 0x000fe200000001ff */
[----:B------:R-:W-:Y:S01]  /*41e0*/  UPRMT UR4, UR32, 0x654, UR7 ;  /* 0x0000065420047896 */ /* 0x000fe20008000007 */
[----:B------:R-:W-:Y:S02]  /*41f0*/  IMAD.MOV.U32 R7, RZ, RZ, 0xffff ;  /* 0x0000ffffff077424 */ /* 0x000fe400078e00ff */
[----:B--2---:R-:W-:Y:S02]  /*4200*/  IMAD.MOV.U32 R6, RZ, RZ, 0x4 ;  /* 0x00000004ff067424 */ /* 0x004fe400078e00ff */
[----:B------:R-:W-:Y:S01]  /*4210*/  IMAD.SHL.U32 R9, R10, 0x20, RZ ;  /* 0x000000200a097824 */ /* 0x000fe200078e00ff */
[----:B------:R-:W-:Y:S02]  /*4220*/  MOV R5, UR4 ;  /* 0x0000000400057c02 */ /* 0x000fe40008000f00 */
[-C--:B------:R-:W-:Y:S01]  /*4230*/  SHF.L.U32 R8, R7, R10.reuse, RZ ;  /* 0x0000000a07087219 */ /* 0x080fe200000006ff */
[----:B------:R2:W-:Y:S01]  /*4240*/  SYNCS.ARRIVE.TRANS64.RED RZ, [UR4], R6 ;  /* 0x00000006ffff79a7 */ /* 0x0005e20008000404 */
[----:B------:R-:W-:Y:S01]  /*4250*/  SHF.L.U32 R7, R3, R10, RZ ;  /* 0x0000000a03077219 */ /* 0x000fe200000006ff */
[----:B------:R2:W-:Y:S04]  /*4260*/  STS [UR6+0x1d0], R9 ;  /* 0x0001d009ff007988 */ /* 0x0005e80008000806 */
[----:B------:R2:W-:Y:S04]  /*4270*/  STAS [R4.64], R10 ;  /* 0x0000000a04007dbd */ /* 0x0005e8000c0008ff */
[----:B------:R2:W-:Y:S04]  /*4280*/  ATOMS.OR RZ, [UR5+0x14], R8 ;  /* 0x00001408ffff798c */ /* 0x0005e8000b000005 */
[----:B------:R2:W-:Y:S04]  /*4290*/  ATOMS.OR RZ, [UR5+0x18], R7 ;  /* 0x00001807ffff798c */ /* 0x0005e8000b000005 */
[----:B------:R2:W-:Y:S02]  /*42a0*/  ATOMS.XOR RZ, [UR5+0x10], R3 ;  /* 0x00001003ffff798c */ /* 0x0005e4000b800005 */
.L_x_69:
[----:B-1----:R-:W-:Y:S05]  /*42b0*/  BSYNC B0 ;  /* 0x0000000000007941 */ /* 0x002fea0003800000 */
.L_x_68:
[----:B------:R-:W-:Y:S05]  /*42c0*/  BRA.U UP1, `(.L_x_74) ;  /* 0x00000001016c7547 */ /* 0x000fea000b800000 */
[----:B------:R-:W-:-:S03]  /*42d0*/  UMOV UR4, 0xffffffff ;  /* 0xffffffff00047882 */ /* 0x000fc60000000000 */
[----:B------:R-:W-:Y:S05]  /*42e0*/  BRA.DIV UR4, `(.L_x_75) ;  /* 0x0000005e04947947 */ /* 0x000fea000b800000 */
[----:B------:R-:W-:-:S13]  /*42f0*/  ELECT P6, URZ, PT ;  /* 0x0000000000ff782f */ /* 0x000fda00038c0000 */
.L_x_191:
[----:B------:R-:W-:Y:S05]  /*4300*/  @!P6 BRA `(.L_x_74) ;  /* 0x00000000005ce947 */ /* 0x000fea0003800000 */
[----:B--2---:R-:W2:Y:S02]  /*4310*/  LDS R4, [UR5+0x10] ;  /* 0x00001005ff047984 */ /* 0x004ea40008000800 */
[----:B--2---:R-:W-:-:S04]  /*4320*/  SHF.L.U32 R4, R4, 0x1f, RZ ;  /* 0x0000001f04047819 */ /* 0x004fc800000006ff */
[----:B------:R-:W2:Y:S02]  /*4330*/  SYNCS.PHASECHK.TRANS64.TRYWAIT P0, [UR5+0x8], R4 ;  /* 0x00000804ff0075a7 */ /* 0x000ea40008001105 */
[----:B--2---:R-:W-:Y:S05]  /*4340*/  @P0 BRA `(.L_x_76) ;  /* 0x0000000000080947 */ /* 0x004fea0003800000 */
[----:B------:R-:W2:Y:S02]  /*4350*/  SYNCS.PHASECHK.TRANS64.TRYWAIT P0, [UR5+0x8], R4 ;  /* 0x00000804ff0075a7 */ /* 0x000ea40008001105 */
[----:B--2---:R-:W-:Y:S05]  /*4360*/  @!P0 BRA `(.L_x_77) ;  /* 0x0000005c00948947 */ /* 0x004fea0003800000 */
.L_x_76:
[----:B------:R-:W3:Y:S01]  /*4370*/  LDS R6, [UR6+0x1d0] ;  /* 0x0001d006ff067984 */ /* 0x000ee20008000800 */
[----:B--2---:R-:W-:Y:S02]  /*4380*/  HFMA2 R3, -RZ, RZ, 0, 5.9604644775390625e-08 ;  /* 0x00000001ff037431 */ /* 0x004fe400000001ff */
[----:B------:R-:W-:Y:S01]  /*4390*/  IMAD.MOV.U32 R4, RZ, RZ, 0xffff ;  /* 0x0000ffffff047424 */ /* 0x000fe200078e00ff */
[----:B------:R-:W-:Y:S01]  /*43a0*/  UPRMT UR4, UR32, 0x654, UR7 ;  /* 0x0000065420047896 */ /* 0x000fe20008000007 */
[----:B---3--:R-:W-:-:S03]  /*43b0*/  IMAD.SHL.U32 R5, R6, 0x20, RZ ;  /* 0x0000002006057824 */ /* 0x008fc600078e00ff */
[-C--:B------:R-:W-:Y:S02]  /*43c0*/  SHF.L.U32 R4, R4, R6.reuse, RZ ;  /* 0x0000000604047219 */ /* 0x080fe400000006ff */
[----:B------:R-:W-:Y:S01]  /*43d0*/  SHF.L.U32 R6, R3, R6, RZ ;  /* 0x0000000603067219 */ /* 0x000fe200000006ff */
[----:B------:R3:W-:Y:S04]  /*43e0*/  STS [UR6+0x1d0], R5 ;  /* 0x0001d005ff007988 */ /* 0x0007e80008000806 */
[----:B------:R3:W-:Y:S04]  /*43f0*/  ATOMS.OR RZ, [UR5+0x14], R4 ;  /* 0x00001404ffff798c */ /* 0x0007e8000b000005 */
[----:B------:R3:W-:Y:S01]  /*4400*/  ATOMS.OR RZ, [UR5+0x18], R6 ;  /* 0x00001806ffff798c */ /* 0x0007e2000b000005 */
[----:B------:R-:W-:Y:S03]  /*4410*/  SYNCS.ARRIVE.TRANS64.RED.A1T0 RZ, [UR4], RZ ;  /* 0x000000ffffff79a7 */ /* 0x000fe60008100404 */
[----:B------:R3:W-:Y:S01]  /*4420*/  ATOMS.XOR RZ, [UR5+0x10], R3 ;  /* 0x00001003ffff798c */ /* 0x0007e2000b800005 */
[----:B------:R-:W-:Y:S05]  /*4430*/  BRA `(.L_x_74) ;  /* 0x0000000000107947 */ /* 0x000fea0003800000 */
.L_x_67:
[----:B------:R-:W-:Y:S02]  /*4440*/  MOV R3, 0xffffffff ;  /* 0xffffffff00037802 */ /* 0x000fe40000000f00 */
[----:B------:R-:W-:-:S03]  /*4450*/  MOV R4, 0x4480 ;  /* 0x0000448000047802 */ /* 0x000fc60000000f00 */
[----:B------:R2:W-:Y:S04]  /*4460*/  STS [UR6+0x1d0], R3 ;  /* 0x0001d003ff007988 */ /* 0x0005e80008000806 */
[----:B-12--5:R-:W-:Y:S05]  /*4470*/  CALL.REL.NOINC `($__internal_1_$__cuda_sm10x_tcgen05_guardrail_trap_phase_invalid_during_alloc) ;  /* 0x0000006000d07944 */ /* 0x026fea0003c00000 */
.L_x_74:
[----:B------:R-:W-:Y:S05]  /*4480*/  WARPSYNC.ALL ;  /* 0x0000000000007948 */ /* 0x000fea0003800000 */
[----:B------:R-:W4:Y:S01]  /*4490*/  S2UR UR18, SR_CgaCtaId ;  /* 0x00000000001279c3 */ /* 0x000f220000008800 */
[----:B------:R-:W-:Y:S01]  /*44a0*/  UMOV UR4, 0x400 ;  /* 0x0000040000047882 */ /* 0x000fe20000000000 */
[----:B------:R-:W-:-:S06]  /*44b0*/  NOP ;  /* 0x0000000000007918 */ /* 0x000fcc0000000000 */
[----:B------:R-:W-:Y:S06]  /*44c0*/  BAR.ARV 0x6, 0xa0 ;  /* 0x0182800000007b1d */ /* 0x000fec0000002000 */
[----:B------:R-:W1:Y:S01]  /*44d0*/  LDCU UR7, c[0x0][0x390] ;  /* 0x00007200ff0777ac */ /* 0x000e620008000800 */
[----:B------:R-:W-:Y:S01]  /*44e0*/  LOP3.LUT R2, R2, 0xffff, RZ, 0xc0, !PT ;  /* 0x0000ffff02027812 */ /* 0x000fe200078ec0ff */
[----:B------:R-:W-:Y:S01]  /*44f0*/  IMAD.MOV.U32 R11, RZ, RZ, 0x1 ;  /* 0x00000001ff0b7424 */ /* 0x000fe200078e00ff */
[----:B------:R-:W-:Y:S01]  /*4500*/  LOP3.LUT R0, R0, 0xffff, RZ, 0xc0, !PT ;  /* 0x0000ffff00007812 */ /* 0x000fe200078ec0ff */
[----:B--2---:R-:W-:Y:S01]  /*4510*/  IMAD.MOV.U32 R10, RZ, RZ, RZ ;  /* 0x000000ffff0a7224 */ /* 0x004fe200078e00ff */
[----:B------:R-:W-:Y:S01]  /*4520*/  R2UR UR19, R2 ;  /* 0x00000000021372ca */ /* 0x000fe200000e0000 */
[----:B------:R-:W-:Y:S01]  /*4530*/  IMAD.MOV.U32 R8, RZ, RZ, RZ ;  /* 0x000000ffff087224 */ /* 0x000fe200078e00ff */
[----:B------:R-:W-:Y:S01]  /*4540*/  R2UR UR30, R0 ;  /* 0x00000000001e72ca */ /* 0x000fe200000e0000 */
[----:B------:R-:W-:Y:S01]  /*4550*/  UMOV UR22, URZ ;  /* 0x000000ff00167c82 */ /* 0x000fe20008000000 */
[----:B------:R-:W-:-:S02]  /*4560*/  UISETP.NE.AND UP4, UPT, UR33, URZ, UPT ;  /* 0x000000ff2100728c */ /* 0x000fc4000bf85270 */
[----:B----4-:R-:W-:Y:S01]  /*4570*/  ULEA UR18, UR18, UR4, 0x18 ;  /* 0x0000000412127291 */ /* 0x010fe2000f8ec0ff */
[----:B------:R-:W-:Y:S01]  /*4580*/  UMOV UR15, URZ ;  /* 0x000000ff000f7c82 */ /* 0x000fe20008000000 */
[----:B------:R-:W-:Y:S02]  /*4590*/  UMOV UR26, 0x0 ;  /* 0x00000000001a7882 */ /* 0x000fe40000000000 */
[----:B------:R-:W-:Y:S02]  /*45a0*/  UIADD3 UR5, UPT, UPT, UR18, 0x6400, URZ ;  /* 0x0000640012057890 */ /* 0x000fe4000fffe0ff */
[----:B------:R-:W-:Y:S02]  /*45b0*/  UIADD3 UR6, UPT, UPT, UR18, 0x2e400, URZ ;  /* 0x0002e40012067890 */ /* 0x000fe4000fffe0ff */
[----:B-1----:R-:W-:Y:S01]  /*45c0*/  UIADD3 UR7, UPT, UPT, UR7, 0x1f, URZ ;  /* 0x0000001f07077890 */ /* 0x002fe2000fffe0ff */
[----:B---3--:R-:W1:Y:S01]  /*45d0*/  LDS R3, [UR18+0x1d0] ;  /* 0x0001d012ff037984 */ /* 0x008e620008000800 */
[----:B------:R-:W-:-:S02]  /*45e0*/  USHF.R.U32.HI UR5, URZ, 0x4, UR5 ;  /* 0x00000004ff057899 */ /* 0x000fc40008011605 */
[----:B------:R-:W-:Y:S02]  /*45f0*/  USHF.R.S32.HI UR4, URZ, 0x1f, UR7 ;  /* 0x0000001fff047899 */ /* 0x000fe40008011407 */
[----:B------:R-:W-:Y:S02]  /*4600*/  UIADD3 UR29, UPT, UPT, UR18, 0x188, URZ ;  /* 0x00000188121d7890 */ /* 0x000fe4000fffe0ff */
[----:B------:R-:W-:Y:S02]  /*4610*/  ULEA.HI UR4, UR4, UR7, URZ, 0x5 ;  /* 0x0000000704047291 */ /* 0x000fe4000f8f28ff */
[----:B------:R-:W-:Y:S02]  /*4620*/  USHF.R.U32.HI UR6, URZ, 0x4, UR6 ;  /* 0x00000004ff067899 */ /* 0x000fe40008011606 */
[----:B------:R-:W-:Y:S02]  /*4630*/  USHF.R.S32.HI UR28, URZ, 0x5, UR4 ;  /* 0x00000005ff1c7899 */ /* 0x000fe40008011404 */
[----:B------:R-:W-:-:S02]  /*4640*/  ULOP3.LUT UR20, UR5, 0x3fff, URZ, 0xc0, !UPT ;  /* 0x00003fff05147892 */ /* 0x000fc4000f8ec0ff */
[----:B------:R-:W-:Y:S02]  /*4650*/  UISETP.LT.AND UP0, UPT, UR28, 0x1, UPT ;  /* 0x000000011c00788c */ /* 0x000fe4000bf01270 */
[----:B------:R-:W-:Y:S02]  /*4660*/  UPRMT UR29, URZ, 0x654, UR29 ;  /* 0x00000654ff1d7896 */ /* 0x000fe4000800001d */
[----:B------:R-:W-:Y:S02]  /*4670*/  USEL UR31, UR28, 0x1, !UP0 ;  /* 0x000000011c1f7887 */ /* 0x000fe4000c000000 */
[----:B------:R-:W-:Y:S02]  /*4680*/  ULOP3.LUT UR21, UR6, 0x3fff, URZ, 0xc0, !UPT ;  /* 0x00003fff06157892 */ /* 0x000fe4000f8ec0ff */
[----:B------:R-:W-:Y:S02]  /*4690*/  ULOP3.LUT UR20, UR20, 0x1000000, URZ, 0xfc, !UPT ;  /* 0x0100000014147892 */ /* 0x000fe4000f8efcff */
[----:B------:R-:W-:Y:S01]  /*46a0*/  UIADD3 UR31, UPT, UPT, -UR31, URZ, URZ ;  /* 0x000000ff1f1f7290 */ /* 0x000fe2000fffe1ff */
[----:B------:R-:W-:Y:S01]  /*46b0*/  UMOV UR27, 0x10118490 ;  /* 0x10118490001b7882 */ /* 0x000fe20000000000 */
[----:B------:R-:W-:Y:S01]  /*46c0*/  UMOV UR24, 0x0 ;  /* 0x0000000000187882 */ /* 0x000fe20000000000 */
[----:B------:R-:W-:Y:S01]  /*46d0*/  UMOV UR25, 0x10118490 ;  /* 0x1011849000197882 */ /* 0x000fe20000000000 */
[C---:B-1----:R-:W-:Y:S01]  /*46e0*/  VIADD R5, R3.reuse, 0x40 ;  /* 0x0000004003057836 */ /* 0x042fe20000000000 */
[----:B------:R-:W-:-:S04]  /*46f0*/  LOP3.LUT R4, R3, 0xffff, RZ, 0xc0, !PT ;  /* 0x0000ffff03047812 */ /* 0x000fc800078ec0ff */
[----:B------:R-:W-:-:S05]  /*4700*/  LOP3.LUT R5, R5, 0xffff, RZ, 0xc0, !PT ;  /* 0x0000ffff05057812 */ /* 0x000fca00078ec0ff */
[----:B------:R1:W-:Y:S02]  /*4710*/  STL.64 [R1], R4 ;  /* 0x0000000401007387 */ /* 0x0003e40000100a00 */
.L_x_86:
[----:B-1----:R-:W-:-:S04]  /*4720*/  SHF.L.U32 R5, R10, 0x1f, RZ ;  /* 0x0000001f0a057819 */ /* 0x002fc800000006ff */
[----:B------:R-:W1:Y:S02]  /*4730*/  SYNCS.PHASECHK.TRANS64.TRYWAIT P0, [UR18+0x180], R5 ;  /* 0x00018005ff0075a7 */ /* 0x000e640008001112 */
[----:B-12-4-:R-:W-:Y:S05]  /*4740*/  @!P0 BRA `(.L_x_78) ;  /* 0x0000005800b48947 */ /* 0x016fea0003800000 */
.L_x_193:
[----:B-1----:R-:W1:Y:S01]  /*4750*/  LDS.128 R4, [UR18+0x1c0] ;  /* 0x0001c012ff047984 */ /* 0x002e620008000c00 */
[----:B------:R-:W-:Y:S01]  /*4760*/  ULEA UR23, UR22, UR18, 0x3 ;  /* 0x0000001216177291 */ /* 0x000fe2000f8e18ff */
[----:B------:R-:W-:Y:S01]  /*4770*/  @!PT LDS RZ, [RZ] ;  /* 0x00000000fffff984 */ /* 0x000fe20000000800 */
[----:B------:R-:W-:Y:S01]  /*4780*/  @!PT LDS RZ, [RZ] ;  /* 0x00000000fffff984 */ /* 0x000fe20000000800 */
[----:B------:R-:W-:Y:S01]  /*4790*/  @!PT LDS RZ, [RZ] ;  /* 0x00000000fffff984 */ /* 0x000fe20000000800 */
[----:B------:R-:W-:Y:S01]  /*47a0*/  @!PT LDS RZ, [RZ] ;  /* 0x00000000fffff984 */ /* 0x000fe20000000800 */
[----:B------:R2:W-:Y:S06]  /*47b0*/  MEMBAR.ALL.CTA ;  /* 0x0000000000007992 */ /* 0x0005ec0000008000 */
[----:B--2---:R-:W2:Y:S02]  /*47c0*/  FENCE.VIEW.ASYNC.S ;  /* 0x00000000000073c6 */ /* 0x004ea40000000000 */
[----:B--2---:R-:W-:Y:S01]  /*47d0*/  SYNCS.ARRIVE.TRANS64.RED.A1T0 RZ, [UR29], RZ ;  /* 0x000000ffffff79a7 */ /* 0x004fe2000810041d */
[----:B------:R-:W-:Y:S05]  /*47e0*/  BRA.U UP4, `(.L_x_79) ;  /* 0x00000001040c7547 */ /* 0x000fea000b800000 */
[----:B------:R-:W-:-:S04]  /*47f0*/  SHF.L.U32 R9, R11, 0x1f, RZ ;  /* 0x0000001f0b097819 */ /* 0x000fc800000006ff */
[----:B------:R-:W2:Y:S02]  /*4800*/  SYNCS.PHASECHK.TRANS64.TRYWAIT P0, [UR23+0x1a0], R9 ;  /* 0x0001a009ff0075a7 */ /* 0x000ea40008001117 */
[----:B--2---:R-:W-:Y:S05]  /*4810*/  @!P0 BRA `(.L_x_80) ;  /* 0x0000005800988947 */ /* 0x004fea0003800000 */
.L_x_79:
[----:B------:R-:W-:Y:S05]  /*4820*/  BRA.U UP4, `(.L_x_81) ;  /* 0x0000000104dc7547 */ /* 0x000fea000b800000 */
[----:B------:R-:W3:Y:S02]  /*4830*/  LDCU UR4, c[0x0][0x390] ;  /* 0x00007200ff0477ac */ /* 0x000ee40008000800 */
[----:B---3--:R-:W-:-:S09]  /*4840*/  UISETP.GE.AND UP0, UPT, UR4, 0x1, UPT ;  /* 0x000000010400788c */ /* 0x008fd2000bf06270 */
[----:B------:R-:W-:Y:S05]  /*4850*/  BRA.U !UP0, `(.L_x_82) ;  /* 0x0000000108c47547 */ /* 0x000fea000b800000 */
[----:B------:R-:W-:Y:S01]  /*4860*/  ULEA UR4, UR22, UR48, 0x2 ;  /* 0x0000003016047291 */ /* 0x000fe2000f8e10ff */
[----:B--2---:R-:W-:-:S08]  /*4870*/  SHF.L.U32 R0, R8, 0x1f, RZ ;  /* 0x0000001f08007819 */ /* 0x004fd000000006ff */
[----:B------:R-:W5:Y:S01]  /*4880*/  LDL R2, [UR4] ;  /* 0x00000004ff027983 */ /* 0x000f620008100800 */
[----:B------:R-:W-:Y:S02]  /*4890*/  ULEA UR4, UR15, UR18, 0x3 ;  /* 0x000000120f047291 */ /* 0x000fe4000f8e18ff */
[----:B------:R-:W-:Y:S01]  /*48a0*/  UPLOP3.LUT UP2, UPT, UPT, UPT, UPT, 0x40, 0x4 ;  /* 0x000000000004789c */ /* 0x000fe20003f4e870 */
[----:B------:R-:W-:Y:S01]  /*48b0*/  UMOV UR17, UR31 ;  /* 0x0000001f00117c82 */ /* 0x000fe20008000000 */
[----:B------:R-:W-:Y:S01]  /*48c0*/  UMOV UR16, UR28 ;  /* 0x0000001c00107c82 */ /* 0x000fe20008000000 */
[----:B------:R-:W-:-:S04]  /*48d0*/  UMOV UR5, UR15 ;  /* 0x0000000f00057c82 */ /* 0x000fc80008000000 */
[----:B------:R2:W3:Y:S04]  /*48e0*/  SYNCS.PHASECHK.TRANS64.TRYWAIT P1, [UR4], R0 ;  /* 0x00000000ff0075a7 */ /* 0x0004e80008021104 */
.L_x_85:
[----:B------:R-:W-:Y:S02]  /*48f0*/  UIADD3 UR17, UPT, UPT, UR17, 0x1, URZ ;  /* 0x0000000111117890 */ /* 0x000fe4000fffe0ff */
[----:B----4-:R-:W-:Y:S02]  /*4900*/  ULEA UR10, UR5, UR18, 0x3 ;  /* 0x00000012050a7291 */ /* 0x010fe4000f8e18ff */
[----:B------:R-:W-:Y:S01]  /*4910*/  UISETP.NE.AND UP3, UPT, UR17, URZ, UPT ;  /* 0x000000ff1100728c */ /* 0x000fe2000bf65270 */
[----:B--23--:R-:W-:Y:S10]  /*4920*/  @P1 BRA `(.L_x_83) ;  /* 0x00000000000c1947 */ /* 0x00cff40003800000 */
[----:B------:R-:W-:Y:S04]  /*4930*/  SHF.L.U32 R9, R8, 0x1f, RZ ;  /* 0x0000001f08097819 */ /* 0x000fe800000006ff */
[----:B------:R-:W3:Y:S02]  /*4940*/  SYNCS.PHASECHK.TRANS64.TRYWAIT P0, [UR10], R9 ;  /* 0x00000009ff0075a7 */ /* 0x000ee4000800110a */
[----:B---3--:R-:W-:Y:S05]  /*4950*/  @!P0 BRA `(.L_x_84) ;  /* 0x0000005800608947 */ /* 0x008fea0003800000 */
.L_x_83:
[----:B------:R-:W-:Y:S01]  /*4960*/  UISETP.NE.AND UP0, UPT, UR16, 0x1, UPT ;  /* 0x000000011000788c */ /* 0x000fe2000bf05270 */
[----:B------:R-:W-:Y:S01]  /*4970*/  PLOP3.LUT P1, PT, PT, PT, PT, 0x80, 0x8 ;  /* 0x000000000008781c */ /* 0x000fe20003f2f070 */
[----:B------:R-:W-:Y:S02]  /*4980*/  UIADD3 UR4, UPT, UPT, UR5, 0x1, URZ ;  /* 0x0000000105047890 */ /* 0x000fe4000fffe0ff */
[----:B------:R-:W-:Y:S02]  /*4990*/  ULEA UR8, UR5, UR21, 0x7 ;  /* 0x0000001505087291 */ /* 0x000fe4000f8e38ff */
[----:B------:R-:W-:Y:S01]  /*49a0*/  UISETP.NE.AND UP1, UPT, UR4, 0x14, UPT ;  /* 0x000000140400788c */ /* 0x000fe2000bf25270 */
[----:B------:R-:W-:Y:S01]  /*49b0*/  PLOP3.LUT P0, PT, PT, PT, UP0, 0x80, 0x8 ;  /* 0x000000000008781c */ /* 0x000fe20003f0f008 */
[----:B------:R-:W-:Y:S02]  /*49c0*/  UIADD3 UR12, UPT, UPT, UR8, 0x40, URZ ;  /* 0x00000040080c7890 */ /* 0x000fe4000fffe0ff */
[----:B------:R-:W-:Y:S02]  /*49d0*/  USEL UR6, URZ, 0x1, UP1 ;  /* 0x00000001ff067887 */ /* 0x000fe40008800000 */
[----:B------:R-:W-:Y:S02]  /*49e0*/  USEL UR15, UR4, URZ, UP1 ;  /* 0x000000ff040f7287 */ /* 0x000fe40008800000 */
[----:B------:R-:W-:Y:S02]  /*49f0*/  UIADD3 UR10, UPT, UPT, UR10, 0xa0, URZ ;  /* 0x000000a00a0a7890 */ /* 0x000fe4000fffe0ff */
[----:B------:R-:W-:Y:S01]  /*4a00*/  @UP0 ULEA UR4, UR15, UR18, 0x3 ;  /* 0x000000120f040291 */ /* 0x000fe2000f8e18ff */
[----:B------:R-:W-:Y:S01]  /*4a10*/  LOP3.LUT R8, R8, UR6, RZ, 0x3c, !PT ;  /* 0x0000000608087c12 */ /* 0x000fe2000f8e3cff */
[----:B------:R-:W-:Y:S01]  /*4a20*/  UIADD3 UR16, UPT, UPT, UR16, -0x1, URZ ;  /* 0xffffffff10107890 */ /* 0x000fe2000fffe0ff */
[----:B------:R-:W-:Y:S02]  /*4a30*/  UMOV UR9, 0x80004020 ;  /* 0x8000402000097882 */ /* 0x000fe40000000000 */
[----:B--2---:R-:W-:Y:S01]  /*4a40*/  @P0 SHF.L.U32 R0, R8, 0x1f, RZ ;  /* 0x0000001f08000819 */ /* 0x004fe200000006ff */
[----:B------:R-:W-:Y:S01]  /*4a50*/  UMOV UR13, 0x80004020 ;  /* 0x80004020000d7882 */ /* 0x000fe20000000000 */
[----:B------:R-:W-:Y:S02]  /*4a60*/  UMOV UR7, 0x40004040 ;  /* 0x4000404000077882 */ /* 0x000fe40000000000 */
[----:B------:R4:W2:Y:S01]  /*4a70*/  @P0 SYNCS.PHASECHK.TRANS64.TRYWAIT P1, [UR4], R0 ;  /* 0x00000000ff0005a7 */ /* 0x0008a20008021104 */
[----:B------:R-:W-:Y:S11]  /*4a80*/  ELECT P0, URZ, PT ;  /* 0x0000000000ff782f */ /* 0x000ff60003800000 */
[----:B------:R-:W-:Y:S02]  /*4a90*/  @!UPT UIADD3 URZ, UPT, UPT, URZ, URZ, URZ ;  /* 0x000000fffffff290 */ /* 0x000fe4000fffe0ff */
[C---:B-----5:R-:W-:Y:S01]  /*4aa0*/  @P0 R2UR.BROADCAST UR14, R2.reuse ;  /* 0x00000000020e02ca */ /* 0x060fe200008e0000 */
[----:B------:R-:W-:Y:S01]  /*4ab0*/  ULEA UR4, UR5, UR20, 0x9 ;  /* 0x0000001405047291 */ /* 0x000fe2000f8e48ff */
[----:B------:R-:W-:Y:S11]  /*4ac0*/  ELECT P0, URZ, PT ;  /* 0x0000000000ff782f */ /* 0x000ff60003800000 */
[----:B------:R-:W-:Y:S02]  /*4ad0*/  @!UPT UIADD3 URZ, UPT, UPT, URZ, URZ, URZ ;  /* 0x000000fffffff290 */ /* 0x000fe4000fffe0ff */
[----:B------:R-:W-:Y:S01]  /*4ae0*/  @P0 R2UR.BROADCAST UR11, R2 ;  /* 0x00000000020b02ca */ /* 0x000fe200008e0000 */
[----:B------:R-:W-:Y:S01]  /*4af0*/  UIADD3 UR6, UPT, UPT, UR4, 0x80, URZ ;  /* 0x0000008004067890 */ /* 0x000fe2000fffe0ff */
[----:B------:R-:W-:Y:S02]  /*4b00*/  UMOV UR5, 0x40004040 ;  /* 0x4000404000057882 */ /* 0x000fe40000000000 */
[----:B------:R3:W-:Y:S01]  /*4b10*/  UTCHMMA.2CTA gdesc[UR4], gdesc[UR8], tmem[UR14], tmem[UR26], idesc[UR27], UP2 ;  /* 0x00ff1a08040075ea */ /* 0x0007e2000920000e */
[----:B------:R-:W-:Y:S08]  /*4b20*/  UPLOP3.LUT UP2, UPT, UPT, UPT, UPT, 0x80, 0x8 ;  /* 0x000000000008789c */ /* 0x000ff00003f4f070 */
[----:B------:R4:W-:Y:S01]  /*4b30*/  UTCHMMA.2CTA gdesc[UR6], gdesc[UR12], tmem[UR11], tmem[UR24], idesc[UR25], UPT ;  /* 0x00ff180c060075ea */ /* 0x0009e2000ba0000b */
[----:B------:R4:W-:Y:S01]  /*4b40*/  UTCBAR.2CTA.MULTICAST [UR10], URZ, UR19 ;  /* 0x000000ff0a0073e9 */ /* 0x0009e20008200813 */
[----:B---3--:R-:W-:Y:S01]  /*4b50*/  UMOV UR5, UR15 ;  /* 0x0000000f00057c82 */ /* 0x008fe20008000000 */
[----:B------:R-:W-:Y:S05]  /*4b60*/  BRA.U UP3, `(.L_x_85) ;  /* 0xfffffffd03607547 */ /* 0x000fea000b83ffff */
.L_x_82:
[----:B------:R-:W-:-:S09]  /*4b70*/  UIADD3 UR4, UPT, UPT, UR23, 0x190, URZ ;  /* 0x0000019017047890 */ /* 0x000fd2000fffe0ff */
[----:B------:R3:W-:Y:S01]  /*4b80*/  UTCBAR.2CTA.MULTICAST [UR4], URZ, UR30 ;  /* 0x000000ff040073e9 */ /* 0x0007e2000820081e */
[----:B------:R-:W-:Y:S02]  /*4b90*/  NOP ;  /* 0x0000000000007918 */ /* 0x000fe40000000000 */
.L_x_81:
[----:B---3--:R-:W-:Y:S01]  /*4ba0*/  UIADD3 UR4, UPT, UPT, UR22, 0x1, URZ ;  /* 0x0000000116047890 */ /* 0x008fe2000fffe0ff */
[----:B-1----:R-:W-:Y:S02]  /*4bb0*/  LOP3.LUT P0, RZ, R6, 0x1, RZ, 0xc0, !PT ;  /* 0x0000000106ff7812 */ /* 0x002fe4000780c0ff */
[----:B------:R-:W-:Y:S01]  /*4bc0*/  LOP3.LUT R10, R10, 0x1, RZ, 0x3c, !PT ;  /* 0x000000010a0a7812 */ /* 0x000fe200078e3cff */
[----:B------:R-:W-:-:S04]  /*4bd0*/  UISETP.NE.AND UP0, UPT, UR4, 0x2, UPT ;  /* 0x000000020400788c */ /* 0x000fc8000bf05270 */
[----:B------:R-:W-:Y:S02]  /*4be0*/  USEL UR5, URZ, 0x1, UP0 ;  /* 0x00000001ff057887 */ /* 0x000fe40008000000 */
[----:B------:R-:W-:-:S04]  /*4bf0*/  USEL UR22, UR4, URZ, UP0 ;  /* 0x000000ff04167287 */ /* 0x000fc80008000000 */
[----:B------:R-:W-:Y:S01]  /*4c00*/  LOP3.LUT R11, R11, UR5, RZ, 0x3c, !PT ;  /* 0x000000050b0b7c12 */ /* 0x000fe2000f8e3cff */
[----:B------:R-:W-:Y:S07]  /*4c10*/  @P0 BRA `(.L_x_86) ;  /* 0xfffffff800c00947 */ /* 0x000fee000383ffff */
[----:B------:R-:W1:Y:S01]  /*4c20*/  S2UR UR8, SR_CgaCtaId ;  /* 0x00000000000879c3 */ /* 0x000e620000008800 */
[----:B------:R-:W-:Y:S01]  /*4c30*/  ELECT P0, URZ, PT ;  /* 0x0000000000ff782f */ /* 0x000fe20003800000 */
[----:B--2-4-:R-:W-:Y:S01]  /*4c40*/  HFMA2 R0, -RZ, RZ, 0, 5.9604644775390625e-08 ;  /* 0x00000001ff007431 */ /* 0x014fe200000001ff */
[----:B------:R-:W-:-:S05]  /*4c50*/  UMOV UR4, 0x40 ;  /* 0x0000004000047882 */ /* 0x000fca0000000000 */
[----:B------:R-:W-:Y:S01]  /*4c60*/  UVIRTCOUNT.DEALLOC.SMPOOL 0x80 ;  /* 0x000000800000784c */ /* 0x000fe20000000000 */
[----:B------:R-:W-:Y:S02]  /*4c70*/  UISETP.NE.AND UP0, UPT, UR33, URZ, UPT ;  /* 0x000000ff2100728c */ /* 0x000fe4000bf05270 */
[----:B-1----:R-:W-:-:S09]  /*4c80*/  ULEA UR8, UR8, UR4, 0x18 ;  /* 0x0000000408087291 */ /* 0x002fd2000f8ec0ff */
[----:B------:R1:W-:Y:S01]  /*4c90*/  @P0 STS.U8 [UR8+0x1c], R0 ;  /* 0x00001c00ff000988 */ /* 0x0003e20008000008 */
[----:B------:R-:W-:Y:S05]  /*4ca0*/  BRA.U UP0, `(.L_x_87) ;  /* 0x0000000100587547 */ /* 0x000fea000b800000 */
[----:B------:R-:W-:Y:S01]  /*4cb0*/  UIADD3 UR5, UPT, UPT, UR18, 0x1a0, URZ ;  /* 0x000001a012057890 */ /* 0x000fe2000fffe0ff */
[----:B------:R-:W-:-:S03]  /*4cc0*/  SHF.L.U32 R5, R11, 0x1f, RZ ;  /* 0x0000001f0b057819 */ /* 0x000fc600000006ff */
[----:B------:R-:W-:-:S09]  /*4cd0*/  ULEA UR4, UR22, UR5, 0x3 ;  /* 0x0000000516047291 */ /* 0x000fd2000f8e18ff */
[----:B------:R-:W2:Y:S02]  /*4ce0*/  SYNCS.PHASECHK.TRANS64.TRYWAIT P0, [UR4], R5 ;  /* 0x00000005ff0075a7 */ /* 0x000ea40008001104 */
[----:B--2---:R-:W-:Y:S05]  /*4cf0*/  @!P0 BRA `(.L_x_88) ;  /* 0x0000005400908947 */ /* 0x004fea0003800000 */
.L_x_197:
[----:B------:R-:W-:-:S04]  /*4d00*/  UIADD3 UR4, UPT, UPT, UR22, 0x1, URZ ;  /* 0x0000000116047890 */ /* 0x000fc8000fffe0ff */
[----:B------:R-:W-:-:S04]  /*4d10*/  UISETP.NE.AND UP1, UPT, UR4, 0x2, UPT ;  /* 0x000000020400788c */ /* 0x000fc8000bf25270 */
[----:B------:R-:W-:Y:S02]  /*4d20*/  USEL UR6, URZ, 0x1, UP1 ;  /* 0x00000001ff067887 */ /* 0x000fe40008800000 */
[----:B------:R-:W-:-:S04]  /*4d30*/  USEL UR4, UR4, URZ, UP1 ;  /* 0x000000ff04047287 */ /* 0x000fc80008800000 */
[----:B------:R-:W-:Y:S01]  /*4d40*/  ULEA UR4, UR4, UR5, 0x3 ;  /* 0x0000000504047291 */ /* 0x000fe2000f8e18ff */
[----:B-1----:R-:W-:-:S04]  /*4d50*/  LOP3.LUT R5, R11, UR6, RZ, 0x3c, !PT ;  /* 0x000000060b057c12 */ /* 0x002fc8000f8e3cff */
[----:B------:R-:W-:Y:S01]  /*4d60*/  SHF.L.U32 R5, R5, 0x1f, RZ ;  /* 0x0000001f05057819 */ /* 0x000fe200000006ff */
[----:B------:R-:W-:-:S04]  /*4d70*/  IMAD.U32 R0, RZ, RZ, UR4 ;  /* 0x00000004ff007e24 */ /* 0x000fc8000f8e00ff */
[----:B------:R1:W2:Y:S03]  /*4d80*/  SYNCS.PHASECHK.TRANS64.TRYWAIT P0, [R0+URZ], R5 ;  /* 0x00000005000075a7 */ /* 0x0002a600080011ff */
[----:B--2---:R-:W-:Y:S05]  /*4d90*/  @!P0 NANOSLEEP.SYNCS 0x989680 ;  /* 0x009896800000895d */ /* 0x004fea0003900000 */
[----:B------:R-:W2:Y:S02]  /*4da0*/  @!P0 SYNCS.PHASECHK.TRANS64 P0, [R0+URZ], R5 ;  /* 0x00000005000085a7 */ /* 0x000ea400080010ff */
[----:B--2---:R-:W-:Y:S05]  /*4db0*/  @P0 BRA `(.L_x_89) ;  /* 0x0000000000200947 */ /* 0x004fea0003800000 */
.L_x_90:
[----:B--2---:R2:W3:Y:S02]  /*4dc0*/  SYNCS.PHASECHK.TRANS64.TRYWAIT P0, [R0+URZ], R5 ;  /* 0x00000005000075a7 */ /* 0x0044e400080011ff */
[----:B---3--:R-:W-:Y:S05]  /*4dd0*/  @!P0 NANOSLEEP.SYNCS 0x989680 ;  /* 0x009896800000895d */ /* 0x008fea0003900000 */
[----:B------:R-:W3:Y:S02]  /*4de0*/  @!P0 SYNCS.PHASECHK.TRANS64 P0, [R0+URZ], R5 ;  /* 0x00000005000085a7 */ /* 0x000ee400080010ff */
[----:B---3--:R-:W-:Y:S05]  /*4df0*/  @!P0 BRA `(.L_x_90) ;  /* 0xfffffffc00f08947 */ /* 0x008fea000383ffff */
[----:B------:R-:W-:Y:S05]  /*4e00*/  BRA `(.L_x_89) ;  /* 0x00000000000c7947 */ /* 0x000fea0003800000 */
.L_x_87:
[----:B------:R-:W-:-:S04]  /*4e10*/  UIADD3 UR4, UPT, UPT, UR18, 0x1b0, URZ ;  /* 0x000001b012047890 */ /* 0x000fc8000fffe0ff */
[----:B------:R-:W-:-:S09]  /*4e20*/  UPRMT UR4, UR32, 0x654, UR4 ;  /* 0x0000065420047896 */ /* 0x000fd20008000004 */
[----:B------:R-:W-:Y:S03]  /*4e30*/  SYNCS.ARRIVE.TRANS64.RED.A1T0 RZ, [UR4], RZ ;  /* 0x000000ffffff79a7 */ /* 0x000fe60008100404 */
.L_x_89:
[----:B-12---:R-:W-:Y:S01]  /*4e40*/  SHF.L.U32 R5, RZ, 0x1f, RZ ;  /* 0x0000001fff057819 */ /* 0x006fe200000006ff */
[----:B------:R-:W-:Y:S01]  /*4e50*/  UIADD3 UR4, UPT, UPT, UR18, 0x1b0, URZ ;  /* 0x000001b012047890 */ /* 0x000fe2000fffe0ff */
[----:B------:R-:W-:Y:S02]  /*4e60*/  PLOP3.LUT P0, PT, PT, PT, UP0, 0x80, 0x8 ;  /* 0x000000000008781c */ /* 0x000fe40003f0f008 */
[----:B------:R-:W1:Y:S02]  /*4e70*/  SYNCS.PHASECHK.TRANS64.TRYWAIT P1, [UR18+0x1b0], R5 ;  /* 0x0001b005ff0075a7 */ /* 0x000e640008021112 */
[----:B-1----:R-:W-:Y:S09]  /*4e80*/  @!P1 BRA `(.L_x_91) ;  /* 0x0000005400449947 */ /* 0x002ff20003800000 */
.L_x_199:
[----:B------:R-:W-:Y:S01]  /*4e90*/  @!UP0 UPRMT UR4, UR32, 0x654, UR4 ;  /* 0x0000065420048896 */ /* 0x000fe20008000004 */
[----:B------:R-:W-:Y:S01]  /*4ea0*/  LOP3.LUT R2, R3, 0xffff, RZ, 0xc0, !PT ;  /* 0x0000ffff03027812 */ /* 0x000fe200078ec0ff */
[----:B------:R-:W-:Y:S02]  /*4eb0*/  IMAD.MOV.U32 R3, RZ, RZ, 0xffff ;  /* 0x0000ffffff037424 */ /* 0x000fe400078e00ff */
[----:B-1----:R-:W-:Y:S01]  /*4ec0*/  IMAD.MOV.U32 R5, RZ, RZ, 0x1 ;  /* 0x00000001ff057424 */ /* 0x002fe200078e00ff */
[----:B------:R-:W-:-:S04]  /*4ed0*/  SHF.R.U32.HI R2, RZ, 0x5, R2 ;  /* 0x00000005ff027819 */ /* 0x000fc80000011602 */
[----:B------:R-:W-:Y:S01]  /*4ee0*/  @!P0 SYNCS.ARRIVE.TRANS64.RED.A1T0 RZ, [UR4], RZ ;  /* 0x000000ffffff89a7 */ /* 0x000fe20008100404 */
[----:B------:R-:W-:Y:S01]  /*4ef0*/  NOP ;  /* 0x0000000000007918 */ /* 0x000fe20000000000 */
[----:B------:R-:W1:Y:S01]  /*4f00*/  LDS R0, [UR8+0x14] ;  /* 0x00001408ff007984 */ /* 0x000e620008000800 */
[-C--:B------:R-:W-:Y:S02]  /*4f10*/  SHF.L.U32 R3, R3, R2.reuse, RZ ;  /* 0x0000000203037219 */ /* 0x080fe400000006ff */
[----:B------:R-:W-:Y:S02]  /*4f20*/  SHF.L.U32 R5, R5, R2, RZ ;  /* 0x0000000205057219 */ /* 0x000fe400000006ff */
[----:B-1----:R-:W-:-:S04]  /*4f30*/  LOP3.LUT R0, R0, R3, RZ, 0xc0, !PT ;  /* 0x0000000300007212 */ /* 0x002fc800078ec0ff */
[----:B------:R-:W-:-:S13]  /*4f40*/  ISETP.NE.AND P0, PT, R0, R3, PT ;  /* 0x000000030000720c */ /* 0x000fda0003f05270 */
[----:B------:R-:W-:Y:S05]  /*4f50*/  @P0 BRA `(.L_x_92) ;  /* 0x00000000005c0947 */ /* 0x000fea0003800000 */
[----:B------:R-:W1:Y:S02]  /*4f60*/  LDS R0, [UR8+0x18] ;  /* 0x00001808ff007984 */ /* 0x000e640008000800 */
[----:B-1----:R-:W-:-:S04]  /*4f70*/  LOP3.LUT R0, R0, R5, RZ, 0xc0, !PT ;  /* 0x0000000500007212 */ /* 0x002fc800078ec0ff */
[----:B------:R-:W-:-:S13]  /*4f80*/  ISETP.NE.AND P0, PT, R0, R5, PT ;  /* 0x000000050000720c */ /* 0x000fda0003f05270 */
[----:B------:R-:W-:Y:S05]  /*4f90*/  @P0 BRA `(.L_x_93) ;  /* 0x0000000000400947 */ /* 0x000fea0003800000 */
[----:B------:R-:W-:Y:S01]  /*4fa0*/  R2UR UR4, R3 ;  /* 0x00000000030472ca */ /* 0x000fe200000e0000 */
[----:B------:R-:W1:Y:S01]  /*4fb0*/  S2R R2, SR_LANEID ;  /* 0x0000000000027919 */ /* 0x000e620000000000 */
[----:B------:R-:W-:-:S04]  /*4fc0*/  LOP3.LUT R5, RZ, R5, RZ, 0x33, !PT ;  /* 0x00000005ff057212 */ /* 0x000fc800078e33ff */
[----:B------:R-:W2:Y:S07]  /*4fd0*/  REDUX UR6, R5 ;  /* 0x00000000050673c4 */ /* 0x000eae0000000000 */
[----:B------:R-:W-:-:S03]  /*4fe0*/  ULOP3.LUT UR5, URZ, UR4, URZ, 0x33, !UPT ;  /* 0x00000004ff057292 */ /* 0x000fc6000f8e33ff */
[----:B------:R-:W-:Y:S02]  /*4ff0*/  VOTEU.ANY UR4, UPT, PT ;  /* 0x0000000000047886 */ /* 0x000fe400038e0100 */
[----:B------:R-:W-:Y:S01]  /*5000*/  UFLO.U32 UR4, UR4 ;  /* 0x00000004000472bd */ /* 0x000fe200080e0000 */
[----:B------:R-:W-:-:S04]  /*5010*/  IMAD.U32 R0, RZ, RZ, UR5 ;  /* 0x00000005ff007e24 */ /* 0x000fc8000f8e00ff */
[----:B------:R-:W3:Y:S02]  /*5020*/  REDUX UR7, R0 ;  /* 0x00000000000773c4 */ /* 0x000ee40000000000 */
[----:B------:R4:W-:Y:S01]  /*5030*/  UTCATOMSWS.AND URZ, UR5 ;  /* 0x0000000500ff79e3 */ /* 0x0009e20008000000 */
[----:B-1----:R-:W-:Y:S01]  /*5040*/  ISETP.EQ.U32.AND P0, PT, R2, UR4, PT ;  /* 0x0000000402007c0c */ /* 0x002fe2000bf02070 */
[----:B--2---:R-:W-:Y:S02]  /*5050*/  IMAD.U32 R2, RZ, RZ, UR6 ;  /* 0x00000006ff027e24 */ /* 0x004fe4000f8e00ff */
[----:B---3--:R-:W-:-:S10]  /*5060*/  IMAD.U32 R3, RZ, RZ, UR7 ;  /* 0x00000007ff037e24 */ /* 0x008fd4000f8e00ff */
[----:B------:R4:W-:Y:S04]  /*5070*/  @P0 ATOMS.AND RZ, [UR8+0x14], R3 ;  /* 0x00001403ffff098c */ /* 0x0009e8000a800008 */
[----:B------:R4:W-:Y:S01]  /*5080*/  @P0 ATOMS.AND RZ, [UR8+0x18], R2 ;  /* 0x00001802ffff098c */ /* 0x0009e2000a800008 */
[----:B------:R-:W-:Y:S05]  /*5090*/  BRA `(.L_x_94) ;  /* 0x0000000000147947 */ /* 0x000fea0003800000 */
.L_x_93:
[----:B------:R-:W-:Y:S02]  /*50a0*/  MOV R2, 0x50c0 ;  /* 0x000050c000027802 */ /* 0x000fe40000000f00 */
[----:B-----5:R-:W-:Y:S05]  /*50b0*/  CALL.REL.NOINC `($__internal_0_$__cuda_sm10x_tcgen05_guardrail_trap_col_being_dealloced_not_returned_by_alloc) ;  /* 0x0000005400b47944 */ /* 0x020fea0003c00000 */
[----:B------:R-:W-:Y:S05]  /*50c0*/  BRA `(.L_x_94) ;  /* 0x0000000000087947 */ /* 0x000fea0003800000 */
.L_x_92:
[----:B------:R-:W-:Y:S02]  /*50d0*/  MOV R2, 0x50f0 ;  /* 0x000050f000027802 */ /* 0x000fe40000000f00 */
[----:B-----5:R-:W-:Y:S05]  /*50e0*/  CALL.REL.NOINC `($__internal_2_$__cuda_sm10x_tcgen05_guardrail_trap_unallocated_columns_being_dealloced) ;  /* 0x0000005400c07944 */ /* 0x020fea0003c00000 */
.L_x_94:
[----:B------:R-:W-:Y:S01]  /*50f0*/  NOP ;  /* 0x0000000000007918 */ /* 0x000fe20000000000 */
[----:B----4-:R-:W-:Y:S05]  /*5100*/  EXIT ;  /* 0x000000000000794d */ /* 0x010fea0003800000 */
.L_x_66:
[----:B------:R-:W2:Y:S01]  /*5110*/  LDCU UR5, c[0x0][0x384] ;  /* 0x00007080ff0577ac */ /* 0x000ea20008000800 */
[----:B------:R-:W-:Y:S02]  /*5120*/  UISETP.NE.OR UP0, UPT, UR18, 0x3, !UP3 ;  /* 0x000000031200788c */ /* 0x000fe4000df05670 */
[----:B--2---:R-:W-:-:S07]  /*5130*/  UIADD3 UR5, UPT, UPT, UR5, 0x3f, URZ ;  /* 0x0000003f05057890 */ /* 0x004fce000fffe0ff */
[----:B------:R-:W-:Y:S05]  /*5140*/  BRA.U UP0, `(.L_x_95) ;  /* 0x00000015001c7547 */ /* 0x000fea000b800000 */
[----:B------:R-:W-:Y:S01]  /*5150*/  USHF.R.S32.HI UR4, URZ, 0x1f, UR5 ;  /* 0x0000001fff047899 */ /* 0x000fe20008011405 */
[----:B------:R-:W2:Y:S01]  /*5160*/  S2UR UR8, SR_CgaCtaId ;  /* 0x00000000000879c3 */ /* 0x000ea20000008800 */
[----:B------:R-:W3:Y:S01]  /*5170*/  LDCU UR37, c[0x0][0x370] ;  /* 0x00006e00ff2577ac */ /* 0x000ee20008000800 */
[----:B------:R-:W-:Y:S02]  /*5180*/  HFMA2 R10, -RZ, RZ, 0, 5.9604644775390625e-08 ;  /* 0x00000001ff0a7431 */ /* 0x000fe400000001ff */
[----:B------:R-:W-:Y:S01]  /*5190*/  IMAD.MOV.U32 R8, RZ, RZ, RZ ;  /* 0x000000ffff087224 */ /* 0x000fe200078e00ff */
[----:B------:R-:W-:Y:S01]  /*51a0*/  ULEA.HI UR4, UR4, UR5, URZ, 0x6 ;  /* 0x0000000504047291 */ /* 0x000fe2000f8f30ff */
[----:B------:R-:W4:Y:S02]  /*51b0*/  LDCU.128 UR32, c[0x0][0xb10] ;  /* 0x00016200ff2077ac */ /* 0x000f240008000c00 */
[----:B------:R-:W1:Y:S01]  /*51c0*/  LDC.64 R14, c[0x0][0x348] ;  /* 0x0000d200ff0e7b82 */ /* 0x000e620000000a00 */
[----:B------:R-:W-:Y:S01]  /*51d0*/  USHF.R.S32.HI UR27, URZ, 0x6, UR4 ;  /* 0x00000006ff1b7899 */ /* 0x000fe20008011404 */
[----:B------:R-:W4:Y:S05]  /*51e0*/  LDCU UR36, c[0x0][0x374] ;  /* 0x00006e80ff2477ac */ /* 0x000f2a0008000800 */
[----:B------:R-:W-:Y:S01]  /*51f0*/  IMAD.U32 R2, RZ, RZ, UR27 ;  /* 0x0000001bff027e24 */ /* 0x000fe2000f8e00ff */
[----:B------:R-:W3:Y:S04]  /*5200*/  LDCU.64 UR4, c[0x0][0x888] ;  /* 0x00011100ff0477ac */ /* 0x000ee80008000a00 */
[----:B------:R-:W-:Y:S01]  /*5210*/  IABS R0, R2 ;  /* 0x0000000200007213 */ /* 0x000fe20000000000 */
[----:B------:R-:W2:Y:S03]  /*5220*/  LDCU.64 UR30, c[0x0][0x890] ;  /* 0x00011200ff1e77ac */ /* 0x000ea60008000a00 */
[----:B------:R-:W-:Y:S01]  /*5230*/  R2UR UR26, R0 ;  /* 0x00000000001a72ca */ /* 0x000fe200000e0000 */
[----:B------:R-:W1:Y:S01]  /*5240*/  LDCU UR18, c[0x0][0xb0c] ;  /* 0x00016180ff1277ac */ /* 0x000e620008000800 */
[----:B------:R-:W1:Y:S01]  /*5250*/  LDCU UR44, c[0x0][0xb20] ;  /* 0x00016400ff2c77ac */ /* 0x000e620008000800 */
[----:B------:R-:W1:Y:S10]  /*5260*/  LDCU UR29, c[0x0][0x388] ;  /* 0x00007100ff1d77ac */ /* 0x000e740008000800 */
[----:B------:R-:W1:Y:S01]  /*5270*/  I2F.RP R3, UR26 ;  /* 0x0000001a00037d06 */ /* 0x000e620008209400 */
[----:B---3--:R-:W-:Y:S01]  /*5280*/  UISETP.NE.U32.AND UP0, UPT, UR4, URZ, UPT ;  /* 0x000000ff0400728c */ /* 0x008fe2000bf05070 */
[----:B------:R-:W3:Y:S03]  /*5290*/  LDCU UR4, c[0x0][0xb30] ;  /* 0x00016600ff0477ac */ /* 0x000ee60008000800 */
[----:B------:R-:W-:Y:S01]  /*52a0*/  UISETP.NE.AND.EX UP4, UPT, UR5, URZ, UPT, UP0 ;  /* 0x000000ff0500728c */ /* 0x000fe2000bf85300 */
[----:B------:R-:W-:Y:S01]  /*52b0*/  UMOV UR22, 0x400 ;  /* 0x0000040000167882 */ /* 0x000fe20000000000 */
[----:B----4-:R-:W-:-:S02]  /*52c0*/  UIMAD.WIDE.U32 UR10, UR36, UR35, URZ ;  /* 0x00000023240a72a5 */ /* 0x010fc4000f8e00ff */
[----:B--2---:R-:W-:Y:S02]  /*52d0*/  ULEA UR22, UR8, UR22, 0x18 ;  /* 0x0000001608167291 */ /* 0x004fe4000f8ec0ff */
[----:B------:R-:W-:Y:S01]  /*52e0*/  UIMAD.WIDE.U32 UR8, UR37, UR32, URZ ;  /* 0x00000020250872a5 */ /* 0x000fe2000f8e00ff */
[----:B-1----:R-:W1:Y:S01]  /*52f0*/  MUFU.RCP R0, R3 ;  /* 0x0000000300007308 */ /* 0x002e620000001000 */
[----:B------:R-:W-:Y:S01]  /*5300*/  UMOV UR6, URZ ;  /* 0x000000ff00067c82 */ /* 0x000fe20008000000 */
[----:B------:R-:W-:Y:S02]  /*5310*/  UISETP.NE.U32.AND UP5, UPT, UR30, URZ, UPT ;  /* 0x000000ff1e00728c */ /* 0x000fe4000bfa5070 */
[----:B------:R-:W-:Y:S02]  /*5320*/  UIADD3 UR38, UPT, UPT, UR22, 0x188, URZ ;  /* 0x0000018816267890 */ /* 0x000fe4000fffe0ff */
[----:B------:R-:W-:Y:S01]  /*5330*/  UISETP.NE.AND UP0, UPT, UR39, 0x1, UPT ;  /* 0x000000012700788c */ /* 0x000fe2000bf05270 */
[----:B------:R-:W-:Y:S01]  /*5340*/  UMOV UR42, UR9 ;  /* 0x00000009002a7c82 */ /* 0x000fe20008000000 */
[----:B------:R-:W-:Y:S01]  /*5350*/  UMOV UR41, UR11 ;  /* 0x0000000b00297c82 */ /* 0x000fe20008000000 */
[----:B------:R-:W-:-:S02]  /*5360*/  UISETP.GE.AND UP3, UPT, UR39, 0x1, UPT ;  /* 0x000000012700788c */ /* 0x000fc4000bf66270 */
[----:B------:R-:W-:Y:S02]  /*5370*/  UISETP.NE.AND UP0, UPT, UR18, 0x1, UPT ;  /* 0x000000011200788c */ /* 0x000fe4000bf05270 */
[----:B------:R-:W-:Y:S01]  /*5380*/  UISETP.NE.AND UP6, UPT, UR34, 0x1, UPT ;  /* 0x000000012200788c */ /* 0x000fe2000bfc5270 */
[----:B------:R-:W-:Y:S01]  /*5390*/  UMOV UR25, URZ ;  /* 0x000000ff00197c82 */ /* 0x000fe20008000000 */
[----:B-1----:R-:W-:Y:S01]  /*53a0*/  VIADD R0, R0, 0xffffffe ;  /* 0x0ffffffe00007836 */ /* 0x002fe20000000000 */
[----:B------:R-:W-:Y:S01]  /*53b0*/  UPLOP3.LUT UP2, UPT, UPT, UPT, UPT, 0x40, 0x4 ;  /* 0x000000000004789c */ /* 0x000fe20003f4e870 */
[----:B------:R-:W1:Y:S04]  /*53c0*/  LDCU.64 UR16, c[0x0][0xb28] ;  /* 0x00016500ff1077ac */ /* 0x000e680008000a00 */
[----:B------:R-:W2:Y:S01]  /*53d0*/  F2I.FTZ.U32.TRUNC.NTZ R0, R0 ;  /* 0x0000000000007305 */ /* 0x000ea2000021f000 */
[----:B------:R-:W-:-:S02]  /*53e0*/  UISETP.NE.AND.EX UP5, UPT, UR31, URZ, UPT, UP5 ;  /* 0x000000ff1f00728c */ /* 0x000fc4000bfa5350 */
[----:B------:R-:W-:Y:S02]  /*53f0*/  UPRMT UR38, URZ, 0x654, UR38 ;  /* 0x00000654ff267896 */ /* 0x000fe40008000026 */
[----:B------:R-:W-:Y:S02]  /*5400*/  USHF.R.U32.HI UR42, URZ, UR33, UR42 ;  /* 0x00000021ff2a7299 */ /* 0x000fe4000801162a */
[----:B------:R-:W-:Y:S02]  /*5410*/  USHF.R.U32.HI UR41, URZ, UR44, UR41 ;  /* 0x0000002cff297299 */ /* 0x000fe40008011629 */
[----:B---3--:R-:W-:Y:S02]  /*5420*/  UISETP.NE.AND UP3, UPT, UR4, 0x1, UPT ;  /* 0x000000010400788c */ /* 0x008fe4000bf65270 */
[----:B------:R-:W-:Y:S02]  /*5430*/  UISETP.NE.AND UP0, UPT, UR29, URZ, UPT ;  /* 0x000000ff1d00728c */ /* 0x000fe4000bf05270 */
[----:B------:R-:W-:Y:S01]  /*5440*/  UISETP.NE.AND UP6, UPT, UR27, URZ, UPT ;  /* 0x000000ff1b00728c */ /* 0x000fe2000bfc5270 */
[----:B--2---:R-:W-:-:S02]  /*5450*/  R2UR UR7, R0 ;  /* 0x00000000000772ca */ /* 0x004fc400000e0000 */
[----:B------:R-:W-:Y:S02]  /*5460*/  IABS R0, R2 ;  /* 0x0000000200007213 */ /* 0x000fe40000000000 */
[----:B------:R-:W-:-:S03]  /*5470*/  MOV R2, 0x2000 ;  /* 0x0000200000027802 */ /* 0x000fc60000000f00 */
[----:B------:R-:W-:-:S05]  /*5480*/  IMAD.MOV R0, RZ, RZ, -R0 ;  /* 0x000000ffff007224 */ /* 0x000fca00078e0a00 */
[----:B------:R-:W-:Y:S01]  /*5490*/  R2UR UR43, R0 ;  /* 0x00000000002b72ca */ /* 0x000fe200000e0000 */
[----:B------:R-:W-:-:S04]  /*54a0*/  UIADD3 UR5, UPT, UPT, URZ, -UR7, URZ ;  /* 0x80000007ff057290 */ /* 0x000fc8000fffe0ff */
[----:B------:R-:W-:-:S04]  /*54b0*/  UIMAD UR5, UR5, UR26, URZ ;  /* 0x0000001a050572a4 */ /* 0x000fc8000f8e02ff */
[----:B------:R-:W-:-:S07]  /*54c0*/  UIMAD.WIDE.U32 UR6, UR7, UR5, UR6 ;  /* 0x00000005070672a5 */ /* 0x000fce000f8e0006 */
[----:B-1----:R-:W-:-:S05]  /*54d0*/  UMOV UR40, UR7 ;  /* 0x0000000700287c82 */ /* 0x002fca0008000000 */
.L_x_104:
[----:B------:R-:W-:Y:S04]  /*54e0*/  SHF.L.U32 R3, R8, 0x1f, RZ ;  /* 0x0000001f08037819 */ /* 0x000fe800000006ff */
[----:B-1----:R-:W1:Y:S02]  /*54f0*/  SYNCS.PHASECHK.TRANS64.TRYWAIT P0, [UR22+0x180], R3 ;  /* 0x00018003ff0075a7 */ /* 0x002e640008001116 */
[----:B-1----:R-:W-:Y:S05]  /*5500*/  @!P0 BRA `(.L_x_96) ;  /* 0x0000004c00bc8947 */ /* 0x002fea0003800000 */
.L_x_201:
[----:B------:R-:W2:Y:S01]  /*5510*/  LDS.128 R4, [UR22+0x1c0] ;  /* 0x0001c016ff047984 */ /* 0x000ea20008000c00 */
[----:B------:R-:W-:Y:S01]  /*5520*/  @!PT LDS RZ, [RZ] ;  /* 0x00000000fffff984 */ /* 0x000fe20000000800 */
[----:B------:R-:W-:Y:S01]  /*5530*/  @!PT LDS RZ, [RZ] ;  /* 0x00000000fffff984 */ /* 0x000fe20000000800 */
[----:B------:R-:W-:Y:S01]  /*5540*/  @!PT LDS RZ, [RZ] ;  /* 0x00000000fffff984 */ /* 0x000fe20000000800 */
[----:B------:R-:W-:Y:S01]  /*5550*/  @!PT LDS RZ, [RZ] ;  /* 0x00000000fffff984 */ /* 0x000fe20000000800 */
[----:B------:R3:W-:Y:S06]  /*5560*/  MEMBAR.ALL.CTA ;  /* 0x0000000000007992 */ /* 0x0007ec0000008000 */
[----:B---3--:R-:W3:Y:S02]  /*5570*/  FENCE.VIEW.ASYNC.S ;  /* 0x00000000000073c6 */ /* 0x008ee40000000000 */
[----:B---3--:R-:W-:Y:S01]  /*5580*/  SYNCS.ARRIVE.TRANS64.RED.A1T0 RZ, [UR38], RZ ;  /* 0x000000ffffff79a7 */ /* 0x008fe20008100426 */
[----:B--2---:R-:W-:Y:S11]  /*5590*/  LOP3.LUT P0, RZ, R6, 0x1, RZ, 0xc0, !PT ;  /* 0x0000000106ff7812 */ /* 0x004ff6000780c0ff */
[----:B------:R-:W-:Y:S02]  /*55a0*/  @!UPT UIADD3 URZ, UPT, UPT, URZ, URZ, URZ ;  /* 0x000000fffffff290 */ /* 0x000fe4000fffe0ff */
[----:B------:R-:W-:Y:S01]  /*55b0*/  VOTEU.ANY UP0, P0 ;  /* 0x0000000000ff7886 */ /* 0x000fe20000000100 */
[----:B------:R-:W-:Y:S11]  /*55c0*/  PLOP3.LUT P0, PT, PT, PT, UP0, 0x80, 0x8 ;  /* 0x000000000008781c */ /* 0x000ff60003f0f008 */
[----:B------:R-:W-:Y:S02]  /*55d0*/  @!UPT UIADD3 URZ, UPT, UPT, URZ, URZ, URZ ;  /* 0x000000fffffff290 */ /* 0x000fe4000fffe0ff */
[----:B-1----:R-:W-:Y:S02]  /*55e0*/  @P0 MOV R3, R4 ;  /* 0x0000000400030202 */ /* 0x002fe40000000f00 */
[----:B------:R-:W-:Y:S02]  /*55f0*/  @P0 LOP3.LUT R0, R5, 0xffff, RZ, 0xc0, !PT ;  /* 0x0000ffff05000812 */ /* 0x000fe400078ec0ff */
[----:B------:R-:W-:Y:S02]  /*5600*/  @P0 R2UR UR5, R3 ;  /* 0x00000000030502ca */ /* 0x000fe400000e0000 */
[----:B------:R-:W-:Y:S11]  /*5610*/  @P0 R2UR UR4, R0 ;  /* 0x00000000000402ca */ /* 0x000ff600000e0000 */
[----:B------:R-:W-:Y:S02]  /*5620*/  @UP0 UMOV UR15, UR5 ;  /* 0x00000005000f0c82 */ /* 0x000fe40008000000 */
[----:B------:R-:W-:Y:S01]  /*5630*/  @UP0 UMOV UR14, UR4 ;  /* 0x00000004000e0c82 */ /* 0x000fe20008000000 */
[----:B------:R-:W-:Y:S09]  /*5640*/  UISETP.GE.AND UP0, UPT, UR39, 0x1, UPT ;  /* 0x000000012700788c */ /* 0x000ff2000bf06270 */
[----:B------:R-:W-:Y:S05]  /*5650*/  BRA.U !UP0, `(.L_x_97) ;  /* 0x0000000108c07547 */ /* 0x000fea000b800000 */
[----:B------:R-:W-:Y:S02]  /*5660*/  UIMAD.WIDE.U32 UR8, UR14, UR35, URZ ;  /* 0x000000230e0872a5 */ /* 0x000fe4000f8e00ff */
[----:B------:R-:W-:Y:S02]  /*5670*/  UP2UR UR19, UPR, URZ, 0x4 ;  /* 0x00000004ff137883 */ /* 0x000fe40008000000 */
[----:B------:R-:W-:Y:S02]  /*5680*/  UISETP.NE.AND UP2, UPT, UR34, 0x1, UPT ;  /* 0x000000012200788c */ /* 0x000fe4000bf45270 */
[----:B------:R-:W-:Y:S02]  /*5690*/  UIMAD.WIDE.U32 UR10, UR15, UR32, URZ ;  /* 0x000000200f0a72a5 */ /* 0x000fe4000f8e00ff */
[----:B------:R-:W-:Y:S02]  /*56a0*/  USEL UR4, UR36, UR41, !UP2 ;  /* 0x0000002924047287 */ /* 0x000fe4000d000000 */
[----:B------:R-:W-:Y:S02]  /*56b0*/  UISETP.NE.AND UP0, UPT, UR18, 0x1, UPT ;  /* 0x000000011200788c */ /* 0x000fe4000bf05270 */
[----:B------:R-:W-:Y:S02]  /*56c0*/  UP2UR UR24, UPR, URZ, 0x2 ;  /* 0x00000002ff187883 */ /* 0x000fe40008000000 */
[----:B------:R-:W-:Y:S02]  /*56d0*/  UISETP.NE.AND UP1, UPT, UR39, 0x1, UPT ;  /* 0x000000012700788c */ /* 0x000fe4000bf25270 */
[----:B------:R-:W-:Y:S02]  /*56e0*/  UIMAD.WIDE.U32 UR12, UR4, UR16, URZ ;  /* 0x00000010040c72a5 */ /* 0x000fe4000f8e00ff */
[----:B------:R-:W-:Y:S01]  /*56f0*/  USEL UR7, UR37, UR42, !UP0 ;  /* 0x0000002a25077287 */ /* 0x000fe2000c000000 */
[----:B------:R-:W-:Y:S02]  /*5700*/  UMOV UR5, UR9 ;  /* 0x0000000900057c82 */ /* 0x000fe40008000000 */
[----:B------:R-:W-:Y:S02]  /*5710*/  USHF.R.U32.HI UR6, URZ, UR44, UR5 ;  /* 0x0000002cff067299 */ /* 0x000fe40008011605 */
[----:B------:R-:W-:Y:S02]  /*5720*/  UIMAD.WIDE.U32 UR20, UR7, UR16, URZ ;  /* 0x00000010071472a5 */ /* 0x000fe4000f8e00ff */
[----:B------:R-:W-:Y:S02]  /*5730*/  USEL UR6, UR14, UR6, !UP2 ;  /* 0x000000060e067287 */ /* 0x000fe4000d000000 */
[----:B------:R-:W-:Y:S01]  /*5740*/  UISETP.NE.AND UP2, UPT, UR19, URZ, UPT ;  /* 0x000000ff1300728c */ /* 0x000fe2000bf45270 */
[----:B------:R-:W-:Y:S01]  /*5750*/  UMOV UR5, UR11 ;  /* 0x0000000b00057c82 */ /* 0x000fe20008000000 */
[----:B------:R-:W-:Y:S02]  /*5760*/  UIMAD.WIDE.U32 UR10, UR6, UR16, URZ ;  /* 0x00000010060a72a5 */ /* 0x000fe4000f8e00ff */
[----:B------:R-:W-:Y:S03]  /*5770*/  USHF.R.U32.HI UR8, URZ, UR33, UR5 ;  /* 0x00000021ff087299 */ /* 0x000fe60008011605 */
[----:B------:R-:W-:Y:S02]  /*5780*/  UMOV UR5, UR13 ;  /* 0x0000000d00057c82 */ /* 0x000fe40008000000 */
[----:B------:R-:W-:Y:S03]  /*5790*/  @UP1 USHF.R.U32.HI UR4, URZ, UR17, UR5 ;  /* 0x00000011ff041299 */ /* 0x000fe60008011605 */
[----:B------:R-:W-:Y:S01]  /*57a0*/  UMOV UR5, UR21 ;  /* 0x0000001500057c82 */ /* 0x000fe20008000000 */
[----:B------:R-:W-:Y:S02]  /*57b0*/  UIMAD UR4, UR39, UR4, URZ ;  /* 0x00000004270472a4 */ /* 0x000fe4000f8e02ff */
[----:B------:R-:W-:Y:S02]  /*57c0*/  @UP1 USHF.R.U32.HI UR7, URZ, UR17, UR5 ;  /* 0x00000011ff071299 */ /* 0x000fe40008011605 */
[----:B------:R-:W-:Y:S02]  /*57d0*/  USEL UR5, UR15, UR8, !UP0 ;  /* 0x000000080f057287 */ /* 0x000fe4000c000000 */
[----:B------:R-:W-:Y:S02]  /*57e0*/  UIMAD UR8, UR39, UR7, URZ ;  /* 0x00000007270872a4 */ /* 0x000fe4000f8e02ff */
[----:B------:R-:W-:Y:S03]  /*57f0*/  UISETP.GE.AND UP0, UPT, UR6, UR4, UPT ;  /* 0x000000040600728c */ /* 0x000fe6000bf06270 */
[----:B------:R-:W-:Y:S01]  /*5800*/  UMOV UR4, UR11 ;  /* 0x0000000b00047c82 */ /* 0x000fe20008000000 */
[----:B------:R-:W-:Y:S02]  /*5810*/  UISETP.GE.OR UP0, UPT, UR5, UR8, UP0 ;  /* 0x000000080500728c */ /* 0x000fe40008706670 */
[----:B------:R-:W-:Y:S02]  /*5820*/  USHF.R.U32.HI UR4, URZ, UR17, UR4 ;  /* 0x00000011ff047299 */ /* 0x000fe40008011604 */
[----:B------:R-:W-:Y:S02]  /*5830*/  UIMAD.WIDE.U32 UR8, UR5, UR16, URZ ;  /* 0x00000010050872a5 */ /* 0x000fe4000f8e00ff */
[----:B------:R-:W-:Y:S04]  /*5840*/  USEL UR10, UR6, UR4, !UP1 ;  /* 0x00000004060a7287 */ /* 0x000fe8000c800000 */
[----:B------:R-:W-:Y:S01]  /*5850*/  UIADD3 UR11, UPT, UPT, -UR10, URZ, URZ ;  /* 0x000000ff0a0b7290 */ /* 0x000fe2000fffe1ff */
[----:B------:R-:W-:Y:S02]  /*5860*/  @!UP0 UMOV UR4, UR9 ;  /* 0x0000000900048c82 */ /* 0x000fe40008000000 */
[----:B------:R-:W-:Y:S02]  /*5870*/  @!UP0 USHF.R.U32.HI UR4, URZ, UR17, UR4 ;  /* 0x00000011ff048299 */ /* 0x000fe40008011604 */
[----:B------:R-:W-:Y:S02]  /*5880*/  UIMAD UR8, UR39, UR11, UR6 ;  /* 0x0000000b270872a4 */ /* 0x000fe4000f8e0206 */
[----:B------:R-:W-:Y:S02]  /*5890*/  @!UP0 USEL UR4, UR5, UR4, !UP1 ;  /* 0x0000000405048287 */ /* 0x000fe4000c800000 */
[----:B------:R-:W-:Y:S02]  /*58a0*/  UISETP.NE.AND UP1, UPT, UR24, URZ, UPT ;  /* 0x000000ff1800728c */ /* 0x000fe4000bf25270 */
[----:B------:R-:W-:Y:S02]  /*58b0*/  @!UP0 UIMAD UR8, UR7, UR8, UR4 ;  /* 0x00000008070882a4 */ /* 0x000fe4000f8e0204 */
[----:B------:R-:W-:Y:S02]  /*58c0*/  @!UP0 UIADD3 UR9, UPT, UPT, UR10, -UR4, URZ ;  /* 0x800000040a098290 */ /* 0x000fe4000fffe0ff */
[----:B------:R-:W-:Y:S02]  /*58d0*/  UIADD3 UR4, UPT, UPT, -UR5, URZ, URZ ;  /* 0x000000ff05047290 */ /* 0x000fe4000fffe1ff */
[----:B------:R-:W-:Y:S02]  /*58e0*/  UIADD3 UR7, UPT, UPT, -UR6, URZ, URZ ;  /* 0x000000ff06077290 */ /* 0x000fe4000fffe1ff */
[----:B------:R-:W-:Y:S02]  /*58f0*/  @!UP0 UIMAD UR6, UR9, UR39, UR5 ;  /* 0x00000027090682a4 */ /* 0x000fe4000f8e0205 */
[----:B------:R-:W-:Y:S02]  /*5900*/  UIMAD UR15, UR18, UR4, UR15 ;  /* 0x00000004120f72a4 */ /* 0x000fe4000f8e020f */
[----:B------:R-:W-:Y:S01]  /*5910*/  UIMAD UR4, UR34, UR7, UR14 ;  /* 0x00000007220472a4 */ /* 0x000fe2000f8e020e */
[----:B------:R-:W-:Y:S02]  /*5920*/  @!UP0 UMOV UR5, UR8 ;  /* 0x0000000800058c82 */ /* 0x000fe40008000000 */
[----:B------:R-:W-:Y:S02]  /*5930*/  UIMAD UR15, UR5, UR18, UR15 ;  /* 0x00000012050f72a4 */ /* 0x000fe4000f8e020f */
[----:B------:R-:W-:Y:S11]  /*5940*/  UIMAD UR14, UR6, UR34, UR4 ;  /* 0x00000022060e72a4 */ /* 0x000ff6000f8e0204 */
[----:B------:R-:W-:Y:S01]  /*5950*/  @!UPT UIADD3 URZ, UPT, UPT, URZ, URZ, URZ ;  /* 0x000000fffffff290 */ /* 0x000fe2000fffe0ff */
.L_x_97:
[----:B------:R-:W1:Y:S01]  /*5960*/  @!UP3 LDCU.128 UR8, c[0x0][0xb10] ;  /* 0x00016200ff08b7ac */ /* 0x000e620008000c00 */
[----:B------:R-:W-:Y:S04]  /*5970*/  MOV R0, UR23 ;  /* 0x0000001700007c02 */ /* 0x000fe80008000f00 */
[----:B------:R-:W-:Y:S01]  /*5980*/  IABS R0, R0 ;  /* 0x0000000000007213 */ /* 0x000fe20000000000 */
[----:B------:R-:W2:Y:S01]  /*5990*/  @!UP3 LDCU UR5, c[0x0][0xb0c] ;  /* 0x00016180ff05b7ac */ /* 0x000ea20008000800 */
[----:B-1----:R-:W-:Y:S07]  /*59a0*/  UIMAD.WIDE.U32 UR6, UR15, UR8, URZ ;  /* 0x000000080f0672a5 */ /* 0x002fee000f8e00ff */
[----:B------:R-:W-:Y:S01]  /*59b0*/  @!UP3 UMOV UR4, UR7 ;  /* 0x000000070004bc82 */ /* 0x000fe20008000000 */
[----:B--2---:R-:W-:Y:S02]  /*59c0*/  @!UP3 UISETP.NE.AND UP0, UPT, UR5, 0x1, UPT ;  /* 0x000000010500b88c */ /* 0x004fe4000bf05270 */
[----:B------:R-:W-:Y:S02]  /*59d0*/  @!UP3 USHF.R.U32.HI UR4, URZ, UR9, UR4 ;  /* 0x00000009ff04b299 */ /* 0x000fe40008011604 */
[----:B------:R-:W-:Y:S02]  /*59e0*/  UIMAD.WIDE.U32 UR6, UR14, UR11, URZ ;  /* 0x0000000b0e0672a5 */ /* 0x000fe4000f8e00ff */
[----:B------:R-:W-:Y:S02]  /*59f0*/  @!UP3 USEL UR8, UR15, UR4, !UP0 ;  /* 0x000000040f08b287 */ /* 0x000fe4000c000000 */
[----:B------:R-:W-:Y:S03]  /*5a00*/  @!UP3 UISETP.NE.AND UP0, UPT, UR10, 0x1, UPT ;  /* 0x000000010a00b88c */ /* 0x000fe6000bf05270 */
[----:B------:R-:W-:Y:S02]  /*5a10*/  @!UP3 UMOV UR6, UR7 ;  /* 0x000000070006bc82 */ /* 0x000fe40008000000 */
[----:B------:R-:W1:Y:S02]  /*5a20*/  @!UP3 LDCU UR4, c[0x0][0xb20] ;  /* 0x00016400ff04b7ac */ /* 0x000e640008000800 */
[----:B-1----:R-:W-:Y:S04]  /*5a30*/  @!UP3 USHF.R.U32.HI UR6, URZ, UR4, UR6 ;  /* 0x00000004ff06b299 */ /* 0x002fe80008011606 */
[----:B------:R-:W-:Y:S04]  /*5a40*/  @!UP3 USEL UR6, UR14, UR6, !UP0 ;  /* 0x000000060e06b287 */ /* 0x000fe8000c000000 */
[----:B------:R-:W-:Y:S02]  /*5a50*/  @!UP3 UIADD3 UR4, UPT, UPT, -UR8, UR6, URZ ;  /* 0x000000060804b290 */ /* 0x000fe4000fffe1ff */
[----:B------:R-:W-:Y:S02]  /*5a60*/  @!UP3 UIADD3 UR6, UPT, UPT, UR8, -UR6, URZ ;  /* 0x800000060806b290 */ /* 0x000fe4000fffe0ff */
[----:B------:R-:W-:Y:S02]  /*5a70*/  @!UP3 UIMAD UR15, UR4, UR5, UR15 ;  /* 0x00000005040fb2a4 */ /* 0x000fe4000f8e020f */
[----:B------:R-:W-:Y:S01]  /*5a80*/  @!UP3 UIMAD UR14, UR6, UR10, UR14 ;  /* 0x0000000a060eb2a4 */ /* 0x000fe2000f8e020e */
[----:B------:R-:W-:Y:S11]  /*5a90*/  BRA.U UP2, `(.L_x_98) ;  /* 0x0000000102107547 */ /* 0x000ff6000b800000 */
[----:B------:R-:W-:Y:S04]  /*5aa0*/  MOV R3, UR46 ;  /* 0x0000002e00037c02 */ /* 0x000fe80008000f00 */
[----:B------:R-:W-:Y:S04]  /*5ab0*/  SHF.L.U32 R12, R3, 0x1f, RZ ;  /* 0x0000001f030c7819 */ /* 0x000fe800000006ff */
[----:B------:R-:W1:Y:S02]  /*5ac0*/  SYNCS.PHASECHK.TRANS64.TRYWAIT P1, [UR22+0x178], R12 ;  /* 0x0001780cff0075a7 */ /* 0x000e640008021116 */
[----:B-1----:R-:W-:Y:S05]  /*5ad0*/  @!P1 BRA `(.L_x_99) ;  /* 0x0000004800609947 */ /* 0x002fea0003800000 */
.L_x_98:
[----:B------:R-:W-:Y:S01]  /*5ae0*/  UISETP.NE.AND UP2, UPT, UR29, URZ, UPT ;  /* 0x000000ff1d00728c */ /* 0x000fe2000bf45270 */
[----:B------:R-:W-:Y:S01]  /*5af0*/  R2UR UR4, R0 ;  /* 0x00000000000472ca */ /* 0x000fe200000e0000 */
[----:B------:R-:W-:Y:S01]  /*5b00*/  USHF.L.U32 UR11, UR28, 0x7, URZ ;  /* 0x000000071c0b7899 */ /* 0x000fe200080006ff */
[----:B------:R-:W-:Y:S05]  /*5b10*/  IMAD.U32 R0, RZ, RZ, UR29 ;  /* 0x0000001dff007e24 */ /* 0x000fea000f8e00ff */
[----:B------:R-:W-:Y:S04]  /*5b20*/  IABS R9, R0 ;  /* 0x0000000000097213 */ /* 0x000fe80000000000 */
[----:B------:R-:W2:Y:S02]  /*5b30*/  I2F.RP R16, R9 ;  /* 0x0000000900107306 */ /* 0x000ea40000209400 */
[----:B------:R-:W-:Y:S07]  /*5b40*/  UIMAD.WIDE.U32 UR6, UR40, UR4, URZ ;  /* 0x00000004280672a5 */ /* 0x000fee000f8e00ff */
[----:B------:R-:W-:Y:S02]  /*5b50*/  UMOV UR12, UR7 ;  /* 0x00000007000c7c82 */ /* 0x000fe40008000000 */
[----:B------:R-:W-:Y:S04]  /*5b60*/  UIMAD UR4, UR12, UR43, UR4 ;  /* 0x0000002b0c0472a4 */ /* 0x000fe8000f8e0204 */
[----:B------:R-:W-:Y:S01]  /*5b70*/  UISETP.GT.U32.AND UP0, UPT, UR26, UR4, UPT ;  /* 0x000000041a00728c */ /* 0x000fe2000bf04070 */
[----:B--2---:R-:W2:Y:S10]  /*5b80*/  MUFU.RCP R0, R16 ;  /* 0x0000001000007308 */ /* 0x004eb40000001000 */
[----:B------:R-:W-:Y:S02]  /*5b90*/  @!UP0 UIADD3 UR4, UPT, UPT, UR4, -UR26, URZ ;  /* 0x8000001a04048290 */ /* 0x000fe4000fffe0ff */
[----:B------:R-:W-:Y:S02]  /*5ba0*/  @!UP0 UIADD3 UR12, UPT, UPT, UR12, 0x1, URZ ;  /* 0x000000010c0c8890 */ /* 0x000fe4000fffe0ff */
[----:B------:R-:W-:Y:S02]  /*5bb0*/  UISETP.GE.U32.AND UP0, UPT, UR4, UR26, UPT ;  /* 0x0000001a0400728c */ /* 0x000fe4000bf06070 */
[----:B------:R-:W-:Y:S01]  /*5bc0*/  ULOP3.LUT UR4, UR23, UR27, URZ, 0x3c, !UPT ;  /* 0x0000001b17047292 */ /* 0x000fe2000f8e3cff */
[----:B--2---:R-:W-:Y:S04]  /*5bd0*/  VIADD R11, R0, 0xffffffe ;  /* 0x0ffffffe000b7836 */ /* 0x004fe80000000000 */
[----:B------:R-:W1:Y:S04]  /*5be0*/  F2I.FTZ.U32.TRUNC.NTZ R13, R11 ;  /* 0x0000000b000d7305 */ /* 0x000e68000021f000 */
[----:B------:R-:W-:Y:S02]  /*5bf0*/  @UP0 UIADD3 UR12, UPT, UPT, UR12, 0x1, URZ ;  /* 0x000000010c0c0890 */ /* 0x000fe4000fffe0ff */
[----:B------:R-:W-:Y:S01]  /*5c00*/  UISETP.GE.AND UP0, UPT, UR4, URZ, UPT ;  /* 0x000000ff0400728c */ /* 0x000fe2000bf06270 */
[----:B-1----:R-:W-:Y:S10]  /*5c10*/  IADD3 R12, PT, PT, RZ, -R13, RZ ;  /* 0x8000000dff0c7210 */ /* 0x002ff40007ffe0ff */
[----:B------:R-:W-:Y:S02]  /*5c20*/  @!UP0 UIADD3 UR12, UPT, UPT, -UR12, URZ, URZ ;  /* 0x000000ff0c0c8290 */ /* 0x000fe4000fffe1ff */
[----:B------:R-:W-:Y:S01]  /*5c30*/  @!UP6 ULOP3.LUT UR12, URZ, UR27, URZ, 0x33, !UPT ;  /* 0x0000001bff0ce292 */ /* 0x000fe2000f8e33ff */
[----:B------:R-:W-:Y:S02]  /*5c40*/  IMAD R3, R12, R9, RZ ;  /* 0x000000090c037224 */ /* 0x000fe400078e02ff */
[----:B------:R-:W-:Y:S01]  /*5c50*/  HFMA2 R12, -RZ, RZ, 0, 0 ;  /* 0x00000000ff0c7431 */ /* 0x000fe200000001ff */
[----:B------:R-:W-:Y:S02]  /*5c60*/  ULOP3.LUT UR4, UR12, UR29, URZ, 0x3c, !UPT ;  /* 0x0000001d0c047292 */ /* 0x000fe4000f8e3cff */
[----:B------:R-:W-:Y:S02]  /*5c70*/  IMAD.U32 R0, RZ, RZ, UR12 ;  /* 0x0000000cff007e24 */ /* 0x000fe4000f8e00ff */
[----:B------:R-:W-:Y:S02]  /*5c80*/  UISETP.GE.AND UP0, UPT, UR4, URZ, UPT ;  /* 0x000000ff0400728c */ /* 0x000fe4000bf06270 */
[----:B------:R-:W-:Y:S01]  /*5c90*/  UIADD3 UR4, UPT, UPT, -UR12, URZ, URZ ;  /* 0x000000ff0c047290 */ /* 0x000fe2000fffe1ff */
[----:B------:R-:W-:Y:S01]  /*5ca0*/  IABS R0, R0 ;  /* 0x0000000000007213 */ /* 0x000fe20000000000 */
[----:B------:R-:W-:Y:S02]  /*5cb0*/  IMAD.HI.U32 R13, R13, R3, R12 ;  /* 0x000000030d0d7227 */ /* 0x000fe400078e000c */
[----:B------:R-:W-:Y:S04]  /*5cc0*/  UIMAD UR4, UR27, UR4, UR23 ;  /* 0x000000041b0472a4 */ /* 0x000fe8000f8e0217 */
[----:B------:R-:W-:Y:S01]  /*5cd0*/  IMAD.HI.U32 R13, R13, R0, RZ ;  /* 0x000000000d0d7227 */ /* 0x000fe200078e00ff */
[----:B------:R-:W-:Y:S03]  /*5ce0*/  USHF.L.U32 UR10, UR4, 0x6, URZ ;  /* 0x00000006040a7899 */ /* 0x000fe600080006ff */
[----:B------:R-:W-:Y:S04]  /*5cf0*/  IMAD.MOV R3, RZ, RZ, -R13 ;  /* 0x000000ffff037224 */ /* 0x000fe800078e0a0d */
[C---:B------:R-:W-:Y:S05]  /*5d00*/  IMAD R0, R9.reuse, R3, R0 ;  /* 0x0000000309007224 */ /* 0x040fea00078e0200 */
[----:B------:R-:W-:Y:S11]  /*5d10*/  ISETP.GT.U32.AND P1, PT, R9, R0, PT ;  /* 0x000000000900720c */ /* 0x000ff60003f24070 */
[----:B------:R-:W-:Y:S02]  /*5d20*/  @!UPT UIADD3 URZ, UPT, UPT, URZ, URZ, URZ ;  /* 0x000000fffffff290 */ /* 0x000fe4000fffe0ff */
[-C--:B------:R-:W-:Y:S01]  /*5d30*/  @!P1 IADD3 R0, PT, PT, R0, -R9.reuse, RZ ;  /* 0x8000000900009210 */ /* 0x080fe20007ffe0ff */
[----:B------:R-:W-:Y:S01]  /*5d40*/  @!P1 VIADD R13, R13, 0x1 ;  /* 0x000000010d0d9836 */ /* 0x000fe20000000000 */
[----:B------:R-:W-:Y:S02]  /*5d50*/  ISETP.NE.U32.AND P1, PT, RZ, UR30, PT ;  /* 0x0000001eff007c0c */ /* 0x000fe4000bf25070 */
[----:B------:R-:W-:Y:S02]  /*5d60*/  ISETP.GE.U32.AND P2, PT, R0, R9, PT ;  /* 0x000000090000720c */ /* 0x000fe40003f46070 */
[----:B------:R-:W-:Y:S11]  /*5d70*/  ISETP.NE.AND.EX P1, PT, RZ, UR31, PT, P1 ;  /* 0x0000001fff007c0c */ /* 0x000ff6000bf25310 */
[----:B------:R-:W-:Y:S04]  /*5d80*/  @P2 IADD3 R13, PT, PT, R13, 0x1, RZ ;  /* 0x000000010d0d2810 */ /* 0x000fe80007ffe0ff */
[----:B------:R-:W-:Y:S11]  /*5d90*/  R2UR UR13, R13 ;  /* 0x000000000d0d72ca */ /* 0x000ff600000e0000 */
[----:B------:R-:W-:Y:S02]  /*5da0*/  @!UPT UIADD3 URZ, UPT, UPT, URZ, URZ, URZ ;  /* 0x000000fffffff290 */ /* 0x000fe4000fffe0ff */
[----:B------:R-:W-:Y:S02]  /*5db0*/  @!UP0 UIADD3 UR13, UPT, UPT, -UR13, URZ, URZ ;  /* 0x000000ff0d0d8290 */ /* 0x000fe4000fffe1ff */
[----:B------:R-:W-:Y:S04]  /*5dc0*/  @!UP2 ULOP3.LUT UR13, URZ, UR29, URZ, 0x33, !UPT ;  /* 0x0000001dff0da292 */ /* 0x000fe8000f8e33ff */
[----:B------:R-:W-:Y:S04]  /*5dd0*/  UIADD3 UR5, UPT, UPT, -UR13, URZ, URZ ;  /* 0x000000ff0d057290 */ /* 0x000fe8000fffe1ff */
[----:B------:R-:W-:Y:S01]  /*5de0*/  UIMAD UR12, UR29, UR5, UR12 ;  /* 0x000000051d0c72a4 */ /* 0x000fe2000f8e020c */
[----:B------:R-:W-:Y:S11]  /*5df0*/  BRA.U !UP5, `(.L_x_100) ;  /* 0x000000010d387547 */ /* 0x000ff6000b800000 */
[----:B------:R-:W-:Y:S01]  /*5e00*/  UPLOP3.LUT UP1, UPT, UPT, UPT, UP4, 0x80, 0x8 ;  /* 0x000000000008789c */ /* 0x000fe20003f2f040 */
[----:B------:R-:W-:Y:S01]  /*5e10*/  IMAD.MOV.U32 R91, RZ, RZ, 0x1 ;  /* 0x00000001ff5b7424 */ /* 0x000fe200078e00ff */
[----:B------:R-:W1:Y:S01]  /*5e20*/  LDCU.64 UR8, c[0x0][0x358] ;  /* 0x00006b00ff0877ac */ /* 0x000e620008000a00 */
[----:B------:R-:W-:Y:S03]  /*5e30*/  MOV R0, 0x1 ;  /* 0x0000000100007802 */ /* 0x000fe60000000f00 */
[----:B------:R-:W-:Y:S05]  /*5e40*/  PLOP3.LUT P2, PT, PT, PT, UP1, 0x80, 0x8 ;  /* 0x000000000008781c */ /* 0x000fea0003f4f018 */
[----:B------:R-:W2:Y:S01]  /*5e50*/  @UP1 LDCU.64 UR4, c[0x0][0x888] ;  /* 0x00011100ff0417ac */ /* 0x000ea20008000a00 */
[----:B------:R-:W-:Y:S07]  /*5e60*/  @UP1 UIMAD UR6, UR49, UR30, URZ ;  /* 0x0000001e310612a4 */ /* 0x000fee000f8e02ff */
[----:B------:R-:W-:Y:S01]  /*5e70*/  @!P2 PRMT R91, R0, 0x7610, R91 ;  /* 0x00007610005ba816 */ /* 0x000fe2000000005b */
[----:B--2---:R-:W-:Y:S06]  /*5e80*/  @UP1 UIMAD.WIDE UR4, UR6, 0x4, UR4 ;  /* 0x00000004060418a5 */ /* 0x004fec000f8e0204 */
[----:B------:R-:W-:Y:S01]  /*5e90*/  IMAD.U32 R12, RZ, RZ, UR4 ;  /* 0x00000004ff0c7e24 */ /* 0x000fe2000f8e00ff */
[----:B------:R-:W-:Y:S04]  /*5ea0*/  MOV R13, UR5 ;  /* 0x00000005000d7c02 */ /* 0x000fe80008000f00 */
[----:B------:R-:W2:Y:S01]  /*5eb0*/  @!UP1 LDCU UR4, c[0x0][0x880] ;  /* 0x00011000ff0497ac */ /* 0x000ea20008000800 */
[----:B-1---5:R1:W5:Y:S02]  /*5ec0*/  @P2 LDG.E R41, desc[UR8][R12.64] ;  /* 0x000000080c292981 */ /* 0x022364000c1e1900 */
[----:B-12---:R-:W-:Y:S07]  /*5ed0*/  @!P2 IMAD.U32 R41, RZ, RZ, UR4 ;  /* 0x00000004ff29ae24 */ /* 0x006fee000f8e00ff */
.L_x_100:
[----:B-----5:R-:W-:Y:S01]  /*5ee0*/  @!P1 FSETP.EQ.AND P3, PT, R41, RZ, PT ;  /* 0x000000ff2900920b */ /* 0x020fe20003f62000 */
[----:B------:R-:W-:Y:S01]  /*5ef0*/  @!UPT UIADD3 URZ, UPT, UPT, URZ, URZ, URZ ;  /* 0x000000fffffff290 */ /* 0x000fe2000fffe0ff */
[----:B------:R-:W-:Y:S11]  /*5f00*/  @!P1 BRA `(.L_x_101) ;  /* 0x0000000000149947 */ /* 0x000ff60003800000 */
[----:B------:R-:W-:Y:S02]  /*5f10*/  LOP3.LUT P1, RZ, R91, 0xff, RZ, 0xc0, !PT ;  /* 0x000000ff5bff7812 */ /* 0x000fe4000782c0ff */
[----:B------:R-:W-:Y:S04]  /*5f20*/  PLOP3.LUT P3, PT, PT, PT, UP1, 0x80, 0x8 ;  /* 0x000000000008781c */ /* 0x000fe80003f6f018 */
[----:B------:R-:W-:Y:S07]  /*5f30*/  PLOP3.LUT P3, PT, P3, PT, PT, 0x8, 0x80 ;  /* 0x000000000080781c */ /* 0x000fee0001f6e170 */
[----:B------:R-:W-:Y:S11]  /*5f40*/  @P1 FSETP.EQ.AND P3, PT, R41, RZ, PT ;  /* 0x000000ff2900120b */ /* 0x000ff60003f62000 */
[----:B------:R-:W-:Y:S02]  /*5f50*/  @!UPT UIADD3 URZ, UPT, UPT, URZ, URZ, URZ ;  /* 0x000000fffffff290 */ /* 0x000fe4000fffe0ff */
.L_x_101:
[----:B------:R-:W-:Y:S01]  /*5f60*/  ULEA UR4, UR25, UR22, 0x3 ;  /* 0x0000001619047291 */ /* 0x000fe2000f8e18ff */
[----:B------:R-:W-:Y:S02]  /*5f70*/  SHF.L.U32 R3, R10, 0x1f, RZ ;  /* 0x0000001f0a037819 */ /* 0x000fe400000006ff */
[----:B------:R-:W-:Y:S04]  /*5f80*/  ELECT P2, URZ, PT ;  /* 0x0000000000ff782f */ /* 0x000fe80003840000 */
[----:B------:R-:W-:Y:S02]  /*5f90*/  PLOP3.LUT P2, PT, P3, P2, PT, 0xf2, 0x2f ;  /* 0x00000000002f781c */ /* 0x000fe40001f45e72 */
[----:B------:R-:W1:Y:S02]  /*5fa0*/  SYNCS.PHASECHK.TRANS64.TRYWAIT P1, [UR4+0x158], R3 ;  /* 0x00015803ff0075a7 */ /* 0x000e640008021104 */
[----:B-1----:R-:W-:Y:S09]  /*5fb0*/  @!P1 BRA `(.L_x_102) ;  /* 0x0000004400409947 */ /* 0x002ff20003800000 */
.L_x_204:
[----:B------:R-:W2:Y:S01]  /*5fc0*/  S2UR UR23, SR_CgaCtaId ;  /* 0x00000000001779c3 */ /* 0x000ea20000008800 */
[----:B------:R-:W-:Y:S01]  /*5fd0*/  VOTEU.ALL UP0, P2 ;  /* 0x0000000000ff7886 */ /* 0x000fe20001000000 */
[----:B------:R-:W-:Y:S01]  /*5fe0*/  @!P2 IADD3 R9, P1, PT, R14, 0x580, RZ ;  /* 0x000005800e09a810 */ /* 0x000fe20007f3e0ff */
[----:B------:R-:W-:Y:S02]  /*5ff0*/  UIADD3 UR6, UPT, UPT, UR25, 0x1, URZ ;  /* 0x0000000119067890 */ /* 0x000fe4000fffe0ff */
[----:B------:R-:W-:Y:S01]  /*6000*/  UIADD3 UR9, UPT, UPT, UR4, 0x140, URZ ;  /* 0x0000014004097890 */ /* 0x000fe2000fffe0ff */
[----:B------:R-:W-:Y:S01]  /*6010*/  @!P2 R2UR UR7, R9 ;  /* 0x000000000907a2ca */ /* 0x000fe200000e0000 */
[----:B------:R-:W-:Y:S01]  /*6020*/  @!UP0 ULEA UR5, UR25, UR22, 0xd ;  /* 0x0000001619058291 */ /* 0x000fe2000f8e68ff */
[----:B-1----:R-:W-:Y:S01]  /*6030*/  @!P2 IMAD.X R0, RZ, RZ, R15, P1 ;  /* 0x000000ffff00a224 */ /* 0x002fe200008e060f */
[----:B------:R-:W-:Y:S01]  /*6040*/  UMOV UR24, 0x0 ;  /* 0x0000000000187882 */ /* 0x000fe20000000000 */
[----:B------:R-:W-:Y:S01]  /*6050*/  UMOV UR25, 0x10000000 ;  /* 0x1000000000197882 */ /* 0x000fe20000000000 */
[----:B------:R-:W-:Y:S02]  /*6060*/  @!UP0 UIADD3 UR8, UPT, UPT, UR5, 0x200, URZ ;  /* 0x0000020005088890 */ /* 0x000fe4000fffe0ff */
[----:B------:R-:W-:Y:S01]  /*6070*/  UISETP.NE.AND UP0, UPT, UR6, 0x3, UPT ;  /* 0x000000030600788c */ /* 0x000fe2000bf05270 */
[----:B------:R-:W-:Y:S01]  /*6080*/  @!P2 R2UR UR5, R0 ;  /* 0x000000000005a2ca */ /* 0x000fe200000e0000 */
[----:B------:R-:W-:Y:S02]  /*6090*/  @!P2 IMAD.MOV.U32 R0, RZ, RZ, 0x2000 ;  /* 0x00002000ff00a424 */ /* 0x000fe400078e00ff */
[----:B------:R-:W-:Y:S02]  /*60a0*/  USEL UR6, UR6, URZ, UP0 ;  /* 0x000000ff06067287 */ /* 0x000fe40008000000 */
[----:B------:R-:W-:Y:S01]  /*60b0*/  IMAD.U32 R12, RZ, RZ, UR7 ;  /* 0x00000007ff0c7e24 */ /* 0x000fe2000f8e00ff */
[----:B------:R-:W-:Y:S02]  /*60c0*/  USEL UR19, URZ, 0x1, UP0 ;  /* 0x00000001ff137887 */ /* 0x000fe40008000000 */
[----:B------:R-:W-:Y:S02]  /*60d0*/  VOTEU.ALL UP0, P2 ;  /* 0x0000000000ff7886 */ /* 0x000fe40001000000 */
[----:B------:R-:W-:Y:S01]  /*60e0*/  @!P2 R2UR UR20, R12 ;  /* 0x000000000c14a2ca */ /* 0x000fe200000e0000 */
[----:B--2---:R-:W-:Y:S01]  /*60f0*/  UPRMT UR7, UR23, 0x654, UR9 ;  /* 0x0000065417077896 */ /* 0x004fe20008000009 */
[----:B------:R-:W-:Y:S01]  /*6100*/  LOP3.LUT R10, R10, UR19, RZ, 0x3c, !PT ;  /* 0x000000130a0a7c12 */ /* 0x000fe2000f8e3cff */
[----:B------:R-:W-:Y:S01]  /*6110*/  IMAD.U32 R13, RZ, RZ, UR5 ;  /* 0x00000005ff0d7e24 */ /* 0x000fe2000f8e00ff */
[----:B------:R-:W-:Y:S02]  /*6120*/  ULEA UR5, UR6, UR22, 0x3 ;  /* 0x0000001606057291 */ /* 0x000fe4000f8e18ff */
[----:B------:R-:W-:Y:S02]  /*6130*/  SHF.L.U32 R3, R10, 0x1f, RZ ;  /* 0x0000001f0a037819 */ /* 0x000fe400000006ff */
[----:B------:R-:W-:Y:S11]  /*6140*/  @!P2 R2UR UR21, R13 ;  /* 0x000000000d15a2ca */ /* 0x000ff600000e0000 */
[----:B------:R-:W-:Y:S02]  /*6150*/  @!UPT UIADD3 URZ, UPT, UPT, URZ, URZ, URZ ;  /* 0x000000fffffff290 */ /* 0x000fe4000fffe0ff */
[----:B------:R1:W-:Y:S01]  /*6160*/  @!UP0 UTMALDG.4D [UR8], [UR20], desc[UR24] ;  /* 0x00001808140085b4 */ /* 0x0003e20008019000 */
[----:B------:R2:W-:Y:S01]  /*6170*/  @!P2 SYNCS.ARRIVE.TRANS64.RED.A0TR RZ, [UR4+0x140], R0 ;  /* 0x00014000ffffa9a7 */ /* 0x0005e20008300404 */
[----:B------:R-:W-:Y:S01]  /*6180*/  SYNCS.ARRIVE.TRANS64.RED.A1T0 RZ, [UR7], RZ ;  /* 0x000000ffffff79a7 */ /* 0x000fe20008100407 */
[----:B--2---:R-:W-:Y:S01]  /*6190*/  @P0 SHF.R.U32.HI R0, RZ, 0x10, R5 ;  /* 0x00000010ff000819 */ /* 0x004fe20000011605 */
[----:B------:R-:W2:Y:S03]  /*61a0*/  SYNCS.PHASECHK.TRANS64.TRYWAIT P1, [UR5+0x158], R3 ;  /* 0x00015803ff0075a7 */ /* 0x000ea60008021105 */
[----:B------:R-:W-:Y:S01]  /*61b0*/  @P0 R2UR UR49, R0 ;  /* 0x00000000003102ca */ /* 0x000fe200000e0000 */
[----:B------:R-:W-:Y:S03]  /*61c0*/  @!UPT UIADD3 URZ, UPT, UPT, URZ, URZ, URZ ;  /* 0x000000fffffff290 */ /* 0x000fe6000fffe0ff */
[----:B-12---:R-:W-:Y:S11]  /*61d0*/  @!P1 BRA `(.L_x_103) ;  /* 0x0000004000d09947 */ /* 0x006ff60003800000 */
.L_x_206:
[----:B------:R-:W2:Y:S01]  /*61e0*/  S2UR UR28, SR_CgaCtaId ;  /* 0x00000000001c79c3 */ /* 0x000ea20000008800 */
[----:B------:R-:W-:Y:S01]  /*61f0*/  UIADD3 UR9, UPT, UPT, UR5, 0x140, URZ ;  /* 0x0000014005097890 */ /* 0x000fe2000fffe0ff */
[----:B-1----:R-:W-:Y:S01]  /*6200*/  @!P2 IADD3 R3, P0, PT, R14, 0x580, RZ ;  /* 0x000005800e03a810 */ /* 0x002fe20007f1e0ff */
[----:B------:R-:W-:Y:S01]  /*6210*/  UPLOP3.LUT UP2, UPT, UPT, UPT, UPT, 0x80, 0x8 ;  /* 0x000000000008789c */ /* 0x000fe20003f4f070 */
[----:B------:R-:W-:Y:S01]  /*6220*/  R2UR UR23, R95 ;  /* 0x000000005f1772ca */ /* 0x000fe200000e0000 */
[----:B------:R-:W-:Y:S01]  /*6230*/  UMOV UR20, 0x0 ;  /* 0x0000000000147882 */ /* 0x000fe20000000000 */
[----:B------:R-:W-:Y:S01]  /*6240*/  VOTEU.ALL UP0, P2 ;  /* 0x0000000000ff7886 */ /* 0x000fe20001000000 */
[----:B------:R-:W-:Y:S01]  /*6250*/  @!P2 IMAD.X R0, RZ, RZ, R15, P0 ;  /* 0x000000ffff00a224 */ /* 0x000fe200000e060f */
[----:B------:R-:W-:Y:S01]  /*6260*/  UMOV UR21, 0x10000000 ;  /* 0x1000000000157882 */ /* 0x000fe20000000000 */
[----:B------:R-:W-:Y:S02]  /*6270*/  R2UR UR24, R96 ;  /* 0x00000000601872ca */ /* 0x000fe400000e0000 */
[----:B------:R-:W-:Y:S01]  /*6280*/  @!UP0 ULEA UR4, UR6, UR22, 0xd ;  /* 0x0000001606048291 */ /* 0x000fe2000f8e68ff */
[----:B------:R-:W-:Y:S01]  /*6290*/  LOP3.LUT P0, RZ, R6, 0x1, RZ, 0xc0, !PT ;  /* 0x0000000106ff7812 */ /* 0x000fe2000780c0ff */
[----:B------:R-:W-:Y:S01]  /*62a0*/  UIADD3 UR6, UPT, UPT, UR6, 0x1, URZ ;  /* 0x0000000106067890 */ /* 0x000fe2000fffe0ff */
[----:B------:R-:W-:Y:S01]  /*62b0*/  LOP3.LUT R8, R8, 0x1, RZ, 0x3c, !PT ;  /* 0x0000000108087812 */ /* 0x000fe200078e3cff */
[----:B------:R-:W-:Y:S02]  /*62c0*/  @!UP0 UIADD3 UR10, UPT, UPT, UR10, 0x20, URZ ;  /* 0x000000200a0a8890 */ /* 0x000fe4000fffe0ff */
[----:B------:R-:W-:Y:S01]  /*62d0*/  @!UP0 UIADD3 UR8, UPT, UPT, UR4, 0x200, URZ ;  /* 0x0000020004088890 */ /* 0x000fe2000fffe0ff */
[----:B------:R-:W-:Y:S01]  /*62e0*/  @!P2 R2UR UR4, R0 ;  /* 0x000000000004a2ca */ /* 0x000fe200000e0000 */
[----:B------:R-:W-:Y:S02]  /*62f0*/  UISETP.NE.AND UP0, UPT, UR6, 0x3, UPT ;  /* 0x000000030600788c */ /* 0x000fe4000bf05270 */
[----:B------:R-:W-:Y:S02]  /*6300*/  UIADD3 UR23, UPT, UPT, UR14, UR23, URZ ;  /* 0x000000170e177290 */ /* 0x000fe4000fffe0ff */
[----:B------:R-:W-:Y:S01]  /*6310*/  USEL UR25, UR6, URZ, UP0 ;  /* 0x000000ff06197287 */ /* 0x000fe20008000000 */
[----:B------:R-:W-:Y:S01]  /*6320*/  @!P2 R2UR UR6, R3 ;  /* 0x000000000306a2ca */ /* 0x000fe200000e0000 */
[----:B------:R-:W-:Y:S02]  /*6330*/  USEL UR19, URZ, 0x1, UP0 ;  /* 0x00000001ff137887 */ /* 0x000fe40008000000 */
[----:B------:R-:W-:Y:S04]  /*6340*/  VOTEU.ALL UP0, P2 ;  /* 0x0000000000ff7886 */ /* 0x000fe80001000000 */
[----:B------:R-:W-:Y:S01]  /*6350*/  IMAD.U32 R13, RZ, RZ, UR4 ;  /* 0x00000004ff0d7e24 */ /* 0x000fe2000f8e00ff */
[----:B--2---:R-:W-:Y:S01]  /*6360*/  UPRMT UR4, UR28, 0x654, UR9 ;  /* 0x000006541c047896 */ /* 0x004fe20008000009 */
[----:B------:R-:W-:Y:S01]  /*6370*/  LOP3.LUT R10, R10, UR19, RZ, 0x3c, !PT ;  /* 0x000000130a0a7c12 */ /* 0x000fe2000f8e3cff */
[----:B------:R-:W-:Y:S02]  /*6380*/  UIADD3 UR28, UPT, UPT, UR15, UR24, URZ ;  /* 0x000000180f1c7290 */ /* 0x000fe4000fffe0ff */
[----:B------:R-:W-:Y:S01]  /*6390*/  @!P2 R2UR UR7, R13 ;  /* 0x000000000d07a2ca */ /* 0x000fe200000e0000 */
[----:B------:R-:W-:Y:S05]  /*63a0*/  IMAD.U32 R12, RZ, RZ, UR6 ;  /* 0x00000006ff0c7e24 */ /* 0x000fea000f8e00ff */
[----:B------:R-:W-:Y:S11]  /*63b0*/  @!P2 R2UR UR6, R12 ;  /* 0x000000000c06a2ca */ /* 0x000ff600000e0000 */
[----:B------:R-:W-:Y:S02]  /*63c0*/  @!UPT UIADD3 URZ, UPT, UPT, URZ, URZ, URZ ;  /* 0x000000fffffff290 */ /* 0x000fe4000fffe0ff */
[----:B------:R1:W-:Y:S01]  /*63d0*/  @!UP0 UTMALDG.4D [UR8], [UR6], desc[UR20] ;  /* 0x00001408060085b4 */ /* 0x0003e20008019000 */
[----:B------:R1:W-:Y:S01]  /*63e0*/  @!P2 SYNCS.ARRIVE.TRANS64.RED.A0TR RZ, [UR5+0x140], R2 ;  /* 0x00014002ffffa9a7 */ /* 0x0003e20008300405 */
[----:B------:R-:W-:Y:S01]  /*63f0*/  SYNCS.ARRIVE.TRANS64.RED.A1T0 RZ, [UR4], RZ ;  /* 0x000000ffffff79a7 */ /* 0x000fe20008100404 */
[----:B------:R-:W-:Y:S05]  /*6400*/  @P0 BRA `(.L_x_104) ;  /* 0xfffffff000340947 */ /* 0x000fea000383ffff */
[----:B------:R-:W-:Y:S01]  /*6410*/  UIADD3 UR22, UPT, UPT, UR22, 0x158, URZ ;  /* 0x0000015816167890 */ /* 0x000fe2000fffe0ff */
[----:B------:R-:W-:-:S03]  /*6420*/  SHF.L.U32 R3, R10, 0x1f, RZ ;  /* 0x0000001f0a037819 */ /* 0x000fc600000006ff */
[----:B------:R-:W-:-:S09]  /*6430*/  ULEA UR4, UR25, UR22, 0x3 ;  /* 0x0000001619047291 */ /* 0x000fd2000f8e18ff */
[----:B------:R-:W2:Y:S02]  /*6440*/  SYNCS.PHASECHK.TRANS64.TRYWAIT P0, [UR4], R3 ;  /* 0x00000003ff0075a7 */ /* 0x000ea40008001104 */
[----:B--2---:R-:W-:Y:S05]  /*6450*/  @!P0 BRA `(.L_x_105) ;  /* 0x0000004000488947 */ /* 0x004fea0003800000 */
.L_x_208:
[----:B------:R-:W-:-:S04]  /*6460*/  UIADD3 UR4, UPT, UPT, UR25, 0x1, URZ ;  /* 0x0000000119047890 */ /* 0x000fc8000fffe0ff */
[----:B------:R-:W-:-:S04]  /*6470*/  UISETP.NE.AND UP0, UPT, UR4, 0x3, UPT ;  /* 0x000000030400788c */ /* 0x000fc8000bf05270 */
[----:B-1----:R-:W-:Y:S02]  /*6480*/  USEL UR6, URZ, 0x1, UP0 ;  /* 0x00000001ff067887 */ /* 0x002fe40008000000 */
[----:B------:R-:W-:-:S04]  /*6490*/  USEL UR4, UR4, URZ, UP0 ;  /* 0x000000ff04047287 */ /* 0x000fc80008000000 */
[----:B------:R-:W-:Y:S01]  /*64a0*/  ULEA UR5, UR4, UR22, 0x3 ;  /* 0x0000001604057291 */ /* 0x000fe2000f8e18ff */
[----:B------:R-:W-:-:S04]  /*64b0*/  LOP3.LUT R10, R10, UR6, RZ, 0x3c, !PT ;  /* 0x000000060a0a7c12 */ /* 0x000fc8000f8e3cff */
[----:B--2---:R-:W-:-:S04]  /*64c0*/  SHF.L.U32 R3, R10, 0x1f, RZ ;  /* 0x0000001f0a037819 */ /* 0x004fc800000006ff */
[----:B------:R-:W1:Y:S02]  /*64d0*/  SYNCS.PHASECHK.TRANS64.TRYWAIT P0, [UR5], R3 ;  /* 0x00000003ff0075a7 */ /* 0x000e640008001105 */
[----:B-1----:R-:W-:Y:S05]  /*64e0*/  @!P0 BRA `(.L_x_106) ;  /* 0x00000040003c8947 */ /* 0x002fea0003800000 */
.L_x_210:
[----:B------:R-:W-:-:S04]  /*64f0*/  UIADD3 UR4, UPT, UPT, UR4, 0x1, URZ ;  /* 0x0000000104047890 */ /* 0x000fc8000fffe0ff */
[----:B------:R-:W-:-:S04]  /*6500*/  UISETP.NE.AND UP0, UPT, UR4, 0x3, UPT ;  /* 0x000000030400788c */ /* 0x000fc8000bf05270 */
[----:B------:R-:W-:Y:S02]  /*6510*/  USEL UR5, URZ, 0x1, UP0 ;  /* 0x00000001ff057887 */ /* 0x000fe40008000000 */
[----:B------:R-:W-:-:S04]  /*6520*/  USEL UR4, UR4, URZ, UP0 ;  /* 0x000000ff04047287 */ /* 0x000fc80008000000 */
[----:B------:R-:W-:Y:S01]  /*6530*/  ULEA UR4, UR4, UR22, 0x3 ;  /* 0x0000001604047291 */ /* 0x000fe2000f8e18ff */
[----:B-1----:R-:W-:-:S04]  /*6540*/  LOP3.LUT R3, R10, UR5, RZ, 0x3c, !PT ;  /* 0x000000050a037c12 */ /* 0x002fc8000f8e3cff */
[----:B------:R-:W-:Y:S01]  /*6550*/  SHF.L.U32 R3, R3, 0x1f, RZ ;  /* 0x0000001f03037819 */ /* 0x000fe200000006ff */
[----:B------:R-:W-:-:S07]  /*6560*/  IMAD.U32 R0, RZ, RZ, UR4 ;  /* 0x00000004ff007e24 */ /* 0x000fce000f8e00ff */
.L_x_107:
[----:B-1----:R1:W2:Y:S02]  /*6570*/  SYNCS.PHASECHK.TRANS64.TRYWAIT P0, [R0+URZ], R3 ;  /* 0x00000003000075a7 */ /* 0x0022a400080011ff */
[----:B--2---:R-:W-:Y:S05]  /*6580*/  @!P0 NANOSLEEP.SYNCS 0x989680 ;  /* 0x009896800000895d */ /* 0x004fea0003900000 */
[----:B------:R-:W2:Y:S02]  /*6590*/  @!P0 SYNCS.PHASECHK.TRANS64 P0, [R0+URZ], R3 ;  /* 0x00000003000085a7 */ /* 0x000ea400080010ff */
[----:B--2---:R-:W-:Y:S05]  /*65a0*/  @P0 EXIT ;  /* 0x000000000000094d */ /* 0x004fea0003800000 */
[----:B------:R-:W-:Y:S05]  /*65b0*/  BRA `(.L_x_107) ;  /* 0xfffffffc00ec7947 */ /* 0x000fea000383ffff */
.L_x_95:
[----:B------:R-:W-:-:S06]  /*65c0*/  UISETP.GE.AND UP0, UPT, UR18, 0x4, UPT ;  /* 0x000000041200788c */ /* 0x000fcc000bf06270 */
[----:B------:R-:W-:-:S13]  /*65d0*/  PLOP3.LUT P0, PT, PT, PT, UP0, 0x80, 0x8 ;  /* 0x000000000008781c */ /* 0x000fda0003f0f008 */
[----:B-1----:R-:W-:Y:S05]  /*65e0*/  @!P0 EXIT ;  /* 0x000000000000894d */ /* 0x002fea0003800000 */
[----:B------:R-:W1:Y:S08]  /*65f0*/  S2UR UR4, SR_CgaCtaId ;  /* 0x00000000000479c3 */ /* 0x000e700000008800 */
[----:B------:R-:W-:Y:S01]  /*6600*/  BAR.SYNC.DEFER_BLOCKING 0x6, 0xa0 ;  /* 0x0182800000007b1d */ /* 0x000fe20000010000 */
[C---:B------:R-:W-:Y:S01]  /*6610*/  IMAD.SHL.U32 R0, R98.reuse, 0x20, RZ ;  /* 0x0000002062007824 */ /* 0x040fe200078e00ff */
[C---:B------:R-:W-:Y:S01]  /*6620*/  LOP3.LUT R99, R98.reuse, 0x2, RZ, 0xc0, !PT ;  /* 0x0000000262637812 */ /* 0x040fe200078ec0ff */
[C---:B------:R-:W-:Y:S01]  /*6630*/  IMAD.SHL.U32 R105, R98.reuse, 0x4, RZ ;  /* 0x0000000462697824 */ /* 0x040fe200078e00ff */
[C---:B------:R-:W-:Y:S01]  /*6640*/  LOP3.LUT R90, R98.reuse, 0x60, RZ, 0xc0, !PT ;  /* 0x00000060625a7812 */ /* 0x040fe200078ec0ff */
[----:B------:R-:W-:Y:S01]  /*6650*/  IMAD.U32 R37, R98, 0x10000, RZ ;  /* 0x0001000062257824 */ /* 0x000fe200078e00ff */
[----:B------:R-:W-:-:S02]  /*6660*/  UMOV UR51, 0x400 ;  /* 0x0000040000337882 */ /* 0x000fc40000000000 */
[----:B------:R-:W2:Y:S01]  /*6670*/  LDC.64 R78, c[0x0][0x8b0] ;  /* 0x00022c00ff4e7b82 */ /* 0x000ea20000000a00 */
[----:B------:R-:W-:Y:S01]  /*6680*/  LOP3.LUT R4, R0, 0xc0, RZ, 0xc0, !PT ;  /* 0x000000c000047812 */ /* 0x000fe200078ec0ff */
[----:B------:R-:W-:Y:S01]  /*6690*/  USHF.R.S32.HI UR55, URZ, 0x1f, UR5 ;  /* 0x0000001fff377899 */ /* 0x000fe20008011405 */
[----:B------:R-:W-:Y:S01]  /*66a0*/  LOP3.LUT R98, R98, 0x4, RZ, 0xc0, !PT ;  /* 0x0000000462627812 */ /* 0x000fe200078ec0ff */
[----:B------:R-:W-:Y:S01]  /*66b0*/  IMAD.MOV.U32 R36, RZ, RZ, RZ ;  /* 0x000000ffff247224 */ /* 0x000fe200078e00ff */
[----:B------:R-:W-:Y:S01]  /*66c0*/  LOP3.LUT R105, R4, 0x18, R105, 0xf8, !PT ;  /* 0x0000001804697812 */ /* 0x000fe200078ef869 */
[----:B------:R-:W-:Y:S01]  /*66d0*/  ULEA.HI UR55, UR55, UR5, URZ, 0x6 ;  /* 0x0000000537377291 */ /* 0x000fe2000f8f30ff */
[----:B------:R-:W-:Y:S01]  /*66e0*/  IADD3 R104, PT, PT, -R98, 0x2, RZ ;  /* 0x0000000262687810 */ /* 0x000fe20007ffe1ff */
[----:B------:R-:W3:Y:S01]  /*66f0*/  LDC.64 R76, c[0x0][0x8a8] ;  /* 0x00022a00ff4c7b82 */ /* 0x000ee20000000a00 */
[----:B------:R-:W-:Y:S02]  /*6700*/  LOP3.LUT R105, R105, 0xf20, R0, 0xf8, !PT ;  /* 0x00000f2069697812 */ /* 0x000fe400078ef800 */
[----:B------:R-:W-:-:S02]  /*6710*/  CS2R R88, SRZ ;  /* 0x0000000000587805 */ /* 0x000fc4000001ff00 */
[----:B------:R-:W-:Y:S01]  /*6720*/  LOP3.LUT R37, R37, 0x600000, RZ, 0xc0, !PT ;  /* 0x0060000025257812 */ /* 0x000fe200078ec0ff */
[----:B------:R-:W-:Y:S01]  /*6730*/  IMAD.MOV R99, RZ, RZ, -R99 ;  /* 0x000000ffff637224 */ /* 0x000fe200078e0a63 */
[----:B------:R-:W-:Y:S01]  /*6740*/  UMOV UR57, 0x1 ;  /* 0x0000000100397882 */ /* 0x000fe20000000000 */
[----:B------:R-:W-:Y:S01]  /*6750*/  IMAD.MOV R98, RZ, RZ, -R98 ;  /* 0x000000ffff627224 */ /* 0x000fe200078e0a62 */
[----:B------:R-:W-:Y:S01]  /*6760*/  UMOV UR52, URZ ;  /* 0x000000ff00347c82 */ /* 0x000fe20008000000 */
[----:B-1----:R-:W-:Y:S01]  /*6770*/  ULEA UR51, UR4, UR51, 0x18 ;  /* 0x0000003304337291 */ /* 0x002fe2000f8ec0ff */
[----:B------:R-:W-:Y:S01]  /*6780*/  IMAD.SHL.U32 R104, R104, 0x10, RZ ;  /* 0x0000001068687824 */ /* 0x000fe200078e00ff */
[----:B------:R-:W1:Y:S01]  /*6790*/  LDCU UR4, c[0x0][0x370] ;  /* 0x00006e00ff0477ac */ /* 0x000e620008000800 */
[----:B------:R-:W4:Y:S06]  /*67a0*/  LDCU UR45, c[0x0][0xb0c] ;  /* 0x00016180ff2d77ac */ /* 0x000f2c0008000800 */
[----:B------:R-:W4:Y:S01]  /*67b0*/  LDS R2, [UR51+0x1d0] ;  /* 0x0001d033ff027984 */ /* 0x000f220008000800 */
[----:B------:R-:W2:Y:S01]  /*67c0*/  LDCU UR38, c[0x0][0xb30] ;  /* 0x00016600ff2677ac */ /* 0x000ea20008000800 */
[----:B------:R-:W2:Y:S01]  /*67d0*/  LDCU.64 UR58, c[0x0][0x888] ;  /* 0x00011100ff3a77ac */ /* 0x000ea20008000a00 */
[----:B------:R-:W2:Y:S01]  /*67e0*/  LDCU.64 UR46, c[0x0][0xb28] ;  /* 0x00016500ff2e77ac */ /* 0x000ea20008000a00 */
[----:B-1----:R-:W-:Y:S01]  /*67f0*/  IMAD.U32 R94, RZ, RZ, UR4 ;  /* 0x00000004ff5e7e24 */ /* 0x002fe2000f8e00ff */
[----:B------:R-:W1:Y:S01]  /*6800*/  LDCU UR4, c[0x0][0x374] ;  /* 0x00006e80ff0477ac */ /* 0x000e620008000800 */
[----:B------:R-:W2:Y:S01]  /*6810*/  LDCU.128 UR60, c[0x0][0xb10] ;  /* 0x00016200ff3c77ac */ /* 0x000ea20008000c00 */
[----:B------:R-:W-:Y:S01]  /*6820*/  USHF.R.S32.HI UR55, URZ, 0x6, UR55 ;  /* 0x00000006ff377899 */ /* 0x000fe20008011437 */
[----:B------:R-:W-:Y:S01]  /*6830*/  UMOV UR56, URZ ;  /* 0x000000ff00387c82 */ /* 0x000fe20008000000 */
[----:B------:R-:W-:Y:S01]  /*6840*/  UMOV UR54, URZ ;  /* 0x000000ff00367c82 */ /* 0x000fe20008000000 */
[----:B-1----:R-:W-:Y:S01]  /*6850*/  IMAD.U32 R93, RZ, RZ, UR4 ;  /* 0x00000004ff5d7e24 */ /* 0x002fe2000f8e00ff */
[----:B------:R-:W-:-:S06]  /*6860*/  UIADD3 UR4, UPT, UPT, UR51, 0x200, URZ ;  /* 0x0000020033047890 */ /* 0x000fcc000fffe0ff */
[----:B------:R-:W-:Y:S01]  /*6870*/  IMAD.U32 R0, RZ, RZ, UR4 ;  /* 0x00000004ff007e24 */ /* 0x000fe2000f8e00ff */
[----:B------:R-:W-:Y:S01]  /*6880*/  LEA R105, R105, UR4, 0x1 ;  /* 0x0000000469697c11 */ /* 0x000fe2000f8e08ff */
[C---:B----4-:R-:W-:Y:S01]  /*6890*/  VIADD R3, R2.reuse, 0x40 ;  /* 0x0000004002037836 */ /* 0x050fe20000000000 */
[----:B------:R-:W-:-:S04]  /*68a0*/  LOP3.LUT R2, R2, 0xffff, RZ, 0xc0, !PT ;  /* 0x0000ffff02027812 */ /* 0x000fc800078ec0ff */
[----:B------:R-:W-:-:S05]  /*68b0*/  LOP3.LUT R3, R3, 0xffff, RZ, 0xc0, !PT ;  /* 0x0000ffff03037812 */ /* 0x000fca00078ec0ff */
[----:B--23--:R1:W-:Y:S02]  /*68c0*/  STL.64 [R1], R2 ;  /* 0x0000000201007387 */ /* 0x00c3e40000100a00 */
.L_x_138:
[----:B-1----:R-:W-:Y:S04]  /*68d0*/  SHF.L.U32 R3, R88, 0x1f, RZ ;  /* 0x0000001f58037819 */ /* 0x002fe800000006ff */
[----:B------:R-:W1:Y:S02]  /*68e0*/  SYNCS.PHASECHK.TRANS64.TRYWAIT P0, [UR51+0x180], R3 ;  /* 0x00018003ff0075a7 */ /* 0x000e640008001133 */
[----:B-1----:R-:W-:Y:S05]  /*68f0*/  @!P0 BRA `(.L_x_108) ;  /* 0x0000003c00508947 */ /* 0x002fea0003800000 */
.L_x_212:
[----:B------:R-:W-:Y:S01]  /*6900*/  LEA R2, R36, UR48, 0x2 ;  /* 0x0000003024027c11 */ /* 0x000fe2000f8e10ff */
        /* <DEDUP_REMOVED lines=9> */
[----:B------:R-:W-:Y:S09]  /*69a0*/  UPRMT UR4, URZ, 0x654, UR4 ;  /* 0x00000654ff047896 */ /* 0x000ff20008000004 */
[----:B---3--:R-:W-:Y:S01]  /*69b0*/  SYNCS.ARRIVE.TRANS64.RED.A1T0 RZ, [UR4], RZ ;  /* 0x000000ffffff79a7 */ /* 0x008fe20008100404 */
[----:B------:R-:W5:Y:S01]  /*69c0*/  LDL R2, [R2] ;  /* 0x0000000002027983 */ /* 0x000f620000100800 */
[----:B--2---:R-:W-:Y:S11]  /*69d0*/  LOP3.LUT P0, RZ, R82, 0x1, RZ, 0xc0, !PT ;  /* 0x0000000152ff7812 */ /* 0x004ff6000780c0ff */
[----:B------:R-:W-:Y:S02]  /*69e0*/  @!UPT UIADD3 URZ, UPT, UPT, URZ, URZ, URZ ;  /* 0x000000fffffff290 */ /* 0x000fe4000fffe0ff */
[----:B------:R-:W-:Y:S01]  /*69f0*/  VOTEU.ANY UP0, P0 ;  /* 0x0000000000ff7886 */ /* 0x000fe20000000100 */
[----:B------:R-:W-:Y:S11]  /*6a00*/  PLOP3.LUT P0, PT, PT, PT, UP0, 0x80, 0x8 ;  /* 0x000000000008781c */ /* 0x000ff60003f0f008 */
[----:B------:R-:W-:Y:S02]  /*6a10*/  @!UPT UIADD3 URZ, UPT, UPT, URZ, URZ, URZ ;  /* 0x000000fffffff290 */ /* 0x000fe4000fffe0ff */
[----:B-1----:R-:W-:Y:S02]  /*6a20*/  @P0 MOV R3, R80 ;  /* 0x0000005000030202 */ /* 0x002fe40000000f00 */
[----:B------:R-:W-:Y:S02]  /*6a30*/  @P0 LOP3.LUT R0, R81, 0xffff, RZ, 0xc0, !PT ;  /* 0x0000ffff51000812 */ /* 0x000fe400078ec0ff */
[----:B------:R-:W-:Y:S01]  /*6a40*/  @P0 R2UR UR5, R3 ;  /* 0x00000000030502ca */ /* 0x000fe200000e0000 */
[----:B------:R-:W-:Y:S01]  /*6a50*/  IMAD.U32 R3, RZ, RZ, UR55 ;  /* 0x00000037ff037e24 */ /* 0x000fe2000f8e00ff */
[----:B------:R-:W-:Y:S04]  /*6a60*/  @P0 R2UR UR4, R0 ;  /* 0x00000000000402ca */ /* 0x000fe800000e0000 */
[----:B------:R-:W-:Y:S07]  /*6a70*/  IABS R0, R3 ;  /* 0x0000000300007213 */ /* 0x000fee0000000000 */
[----:B------:R-:W-:Y:S02]  /*6a80*/  @UP0 UMOV UR37, UR5 ;  /* 0x0000000500250c82 */ /* 0x000fe40008000000 */
[----:B------:R-:W-:Y:S01]  /*6a90*/  @UP0 UMOV UR36, UR4 ;  /* 0x0000000400240c82 */ /* 0x000fe20008000000 */
[----:B------:R-:W-:Y:S05]  /*6aa0*/  BRA.U !UP1, `(.L_x_109) ;  /* 0x0000000109d47547 */ /* 0x000fea000b800000 */
[----:B------:R-:W1:Y:S01]  /*6ab0*/  LDCU UR14, c[0x0][0xb20] ;  /* 0x00016400ff0e77ac */ /* 0x000e620008000800 */
[----:B------:R-:W-:Y:S02]  /*6ac0*/  R2UR UR15, R93 ;  /* 0x000000005d0f72ca */ /* 0x000fe400000e0000 */
[----:B------:R-:W-:Y:S01]  /*6ad0*/  R2UR UR9, R94 ;  /* 0x000000005e0972ca */ /* 0x000fe200000e0000 */
[----:B------:R-:W-:Y:S02]  /*6ae0*/  UIMAD.WIDE.U32 UR10, UR36, UR63, URZ ;  /* 0x0000003f240a72a5 */ /* 0x000fe4000f8e00ff */
[----:B------:R-:W-:Y:S02]  /*6af0*/  UISETP.NE.AND UP0, UPT, UR62, 0x1, UPT ;  /* 0x000000013e00788c */ /* 0x000fe4000bf05270 */
[----:B------:R-:W-:Y:S02]  /*6b00*/  UISETP.NE.AND UP1, UPT, UR45, 0x1, UPT ;  /* 0x000000012d00788c */ /* 0x000fe4000bf25270 */
[----:B------:R-:W-:Y:S02]  /*6b10*/  UISETP.NE.AND UP2, UPT, UR39, 0x1, UPT ;  /* 0x000000012700788c */ /* 0x000fe4000bf45270 */
[----:B------:R-:W-:Y:S02]  /*6b20*/  UIMAD.WIDE.U32 UR12, UR37, UR60, URZ ;  /* 0x0000003c250c72a5 */ /* 0x000fe4000f8e00ff */
[----:B------:R-:W-:Y:S02]  /*6b30*/  UIMAD.WIDE.U32 UR4, UR15, UR63, URZ ;  /* 0x0000003f0f0472a5 */ /* 0x000fe4000f8e00ff */
[----:B------:R-:W-:Y:S05]  /*6b40*/  UIMAD.WIDE.U32 UR6, UR9, UR60, URZ ;  /* 0x0000003c090672a5 */ /* 0x000fea000f8e00ff */
[----:B------:R-:W-:Y:S02]  /*6b50*/  UMOV UR4, UR5 ;  /* 0x0000000500047c82 */ /* 0x000fe40008000000 */
[----:B-1----:R-:W-:Y:S01]  /*6b60*/  USHF.R.U32.HI UR8, URZ, UR14, UR4 ;  /* 0x0000000eff087299 */ /* 0x002fe20008011604 */
[----:B------:R-:W-:Y:S02]  /*6b70*/  UMOV UR6, UR11 ;  /* 0x0000000b00067c82 */ /* 0x000fe40008000000 */
[----:B------:R-:W-:Y:S02]  /*6b80*/  UMOV UR4, UR7 ;  /* 0x0000000700047c82 */ /* 0x000fe40008000000 */
[----:B------:R-:W-:Y:S02]  /*6b90*/  USHF.R.U32.HI UR5, URZ, UR61, UR4 ;  /* 0x0000003dff057299 */ /* 0x000fe40008011604 */
[----:B------:R-:W-:Y:S02]  /*6ba0*/  USEL UR4, UR15, UR8, !UP0 ;  /* 0x000000080f047287 */ /* 0x000fe4000c000000 */
[----:B------:R-:W-:Y:S02]  /*6bb0*/  USHF.R.U32.HI UR8, URZ, UR14, UR6 ;  /* 0x0000000eff087299 */ /* 0x000fe40008011606 */
[----:B------:R-:W-:Y:S02]  /*6bc0*/  UIMAD.WIDE.U32 UR6, UR4, UR46, URZ ;  /* 0x0000002e040672a5 */ /* 0x000fe4000f8e00ff */
[----:B------:R-:W-:Y:S02]  /*6bd0*/  USEL UR9, UR9, UR5, !UP1 ;  /* 0x0000000509097287 */ /* 0x000fe4000c800000 */
[----:B------:R-:W-:Y:S02]  /*6be0*/  USEL UR8, UR36, UR8, !UP0 ;  /* 0x0000000824087287 */ /* 0x000fe4000c000000 */
[----:B------:R-:W-:Y:S01]  /*6bf0*/  UIMAD.WIDE.U32 UR10, UR9, UR46, URZ ;  /* 0x0000002e090a72a5 */ /* 0x000fe2000f8e00ff */
[----:B------:R-:W-:Y:S01]  /*6c00*/  UMOV UR6, UR7 ;  /* 0x0000000700067c82 */ /* 0x000fe20008000000 */
[----:B------:R-:W-:Y:S01]  /*6c10*/  UMOV UR5, UR13 ;  /* 0x0000000d00057c82 */ /* 0x000fe20008000000 */
[----:B------:R-:W-:Y:S02]  /*6c20*/  @UP2 USHF.R.U32.HI UR4, URZ, UR47, UR6 ;  /* 0x0000002fff042299 */ /* 0x000fe40008011606 */
[----:B------:R-:W-:Y:S02]  /*6c30*/  USHF.R.U32.HI UR5, URZ, UR61, UR5 ;  /* 0x0000003dff057299 */ /* 0x000fe40008011605 */
[----:B------:R-:W-:Y:S02]  /*6c40*/  UIMAD UR4, UR39, UR4, URZ ;  /* 0x00000004270472a4 */ /* 0x000fe4000f8e02ff */
[----:B------:R-:W-:Y:S02]  /*6c50*/  USEL UR5, UR37, UR5, !UP1 ;  /* 0x0000000525057287 */ /* 0x000fe4000c800000 */
[----:B------:R-:W-:Y:S01]  /*6c60*/  UISETP.GE.AND UP0, UPT, UR8, UR4, UPT ;  /* 0x000000040800728c */ /* 0x000fe2000bf06270 */
[----:B------:R-:W-:Y:S01]  /*6c70*/  UMOV UR6, UR11 ;  /* 0x0000000b00067c82 */ /* 0x000fe20008000000 */
[----:B------:R-:W-:Y:S02]  /*6c80*/  UIMAD.WIDE.U32 UR10, UR8, UR46, URZ ;  /* 0x0000002e080a72a5 */ /* 0x000fe4000f8e00ff */
[----:B------:R-:W-:Y:S04]  /*6c90*/  @UP2 USHF.R.U32.HI UR9, URZ, UR47, UR6 ;  /* 0x0000002fff092299 */ /* 0x000fe80008011606 */
[----:B------:R-:W-:Y:S01]  /*6ca0*/  UIMAD UR6, UR39, UR9, URZ ;  /* 0x00000009270672a4 */ /* 0x000fe2000f8e02ff */
[----:B------:R-:W-:Y:S03]  /*6cb0*/  UMOV UR4, UR11 ;  /* 0x0000000b00047c82 */ /* 0x000fe60008000000 */
[----:B------:R-:W-:Y:S02]  /*6cc0*/  UISETP.GE.OR UP0, UPT, UR5, UR6, UP0 ;  /* 0x000000060500728c */ /* 0x000fe40008706670 */
[----:B------:R-:W-:Y:S02]  /*6cd0*/  USHF.R.U32.HI UR4, URZ, UR47, UR4 ;  /* 0x0000002fff047299 */ /* 0x000fe40008011604 */
[----:B------:R-:W-:Y:S02]  /*6ce0*/  UIMAD.WIDE.U32 UR6, UR5, UR46, URZ ;  /* 0x0000002e050672a5 */ /* 0x000fe4000f8e00ff */
[----:B------:R-:W-:Y:S02]  /*6cf0*/  USEL UR11, UR8, UR4, !UP2 ;  /* 0x00000004080b7287 */ /* 0x000fe4000d000000 */
[----:B------:R-:W-:Y:S02]  /*6d00*/  UIADD3 UR6, UPT, UPT, -UR5, URZ, URZ ;  /* 0x000000ff05067290 */ /* 0x000fe4000fffe1ff */
[----:B------:R-:W-:Y:S02]  /*6d10*/  UIADD3 UR10, UPT, UPT, -UR11, URZ, URZ ;  /* 0x000000ff0b0a7290 */ /* 0x000fe4000fffe1ff */
[----:B------:R-:W-:Y:S02]  /*6d20*/  UIMAD UR6, UR45, UR6, UR37 ;  /* 0x000000062d0672a4 */ /* 0x000fe4000f8e0225 */
[----:B------:R-:W-:Y:S01]  /*6d30*/  UIMAD UR10, UR39, UR10, UR8 ;  /* 0x0000000a270a72a4 */ /* 0x000fe2000f8e0208 */
[----:B------:R-:W-:Y:S01]  /*6d40*/  @!UP0 UMOV UR4, UR7 ;  /* 0x0000000700048c82 */ /* 0x000fe20008000000 */
[----:B------:R-:W-:Y:S02]  /*6d50*/  UIADD3 UR7, UPT, UPT, -UR8, URZ, URZ ;  /* 0x000000ff08077290 */ /* 0x000fe4000fffe1ff */
[----:B------:R-:W-:Y:S04]  /*6d60*/  @!UP0 USHF.R.U32.HI UR4, URZ, UR47, UR4 ;  /* 0x0000002fff048299 */ /* 0x000fe80008011604 */
[----:B------:R-:W-:Y:S04]  /*6d70*/  @!UP0 USEL UR4, UR5, UR4, !UP2 ;  /* 0x0000000405048287 */ /* 0x000fe8000d000000 */
[----:B------:R-:W-:Y:S02]  /*6d80*/  @!UP0 UIMAD UR9, UR9, UR10, UR4 ;  /* 0x0000000a090982a4 */ /* 0x000fe4000f8e0204 */
[----:B------:R-:W-:Y:S02]  /*6d90*/  @!UP0 UIADD3 UR10, UPT, UPT, UR11, -UR4, URZ ;  /* 0x800000040b0a8290 */ /* 0x000fe4000fffe0ff */
[----:B------:R-:W-:Y:S02]  /*6da0*/  UIMAD UR4, UR62, UR7, UR36 ;  /* 0x000000073e0472a4 */ /* 0x000fe4000f8e0224 */
[----:B------:R-:W-:Y:S03]  /*6db0*/  @!UP0 UIMAD UR8, UR10, UR39, UR5 ;  /* 0x000000270a0882a4 */ /* 0x000fe6000f8e0205 */
[----:B------:R-:W-:Y:S02]  /*6dc0*/  @!UP0 UMOV UR5, UR9 ;  /* 0x0000000900058c82 */ /* 0x000fe40008000000 */
[----:B------:R-:W-:Y:S02]  /*6dd0*/  UIMAD UR37, UR5, UR45, UR6 ;  /* 0x0000002d052572a4 */ /* 0x000fe4000f8e0206 */
[----:B------:R-:W-:Y:S11]  /*6de0*/  UIMAD UR36, UR8, UR62, UR4 ;  /* 0x0000003e082472a4 */ /* 0x000ff6000f8e0204 */
[----:B------:R-:W-:Y:S01]  /*6df0*/  @!UPT UIADD3 URZ, UPT, UPT, URZ, URZ, URZ ;  /* 0x000000fffffff290 */ /* 0x000fe2000fffe0ff */
.L_x_109:
[----:B------:R-:W1:Y:S01]  /*6e00*/  LDCU UR16, c[0x0][0x388] ;  /* 0x00007100ff1077ac */ /* 0x000e620008000800 */
[----:B------:R-:W-:Y:S02]  /*6e10*/  R2UR UR6, R0 ;  /* 0x00000000000672ca */ /* 0x000fe400000e0000 */
[----:B------:R-:W-:Y:S01]  /*6e20*/  IABS R3, R3 ;  /* 0x0000000300037213 */ /* 0x000fe20000000000 */
[----:B------:R-:W-:Y:S01]  /*6e30*/  USHF.L.U32 UR42, UR28, 0x7, URZ ;  /* 0x000000071c2a7899 */ /* 0x000fe200080006ff */
[----:B------:R-:W-:Y:S03]  /*6e40*/  R2UR UR11, R106 ;  /* 0x000000006a0b72ca */ /* 0x000fe600000e0000 */
[----:B------:R-:W-:Y:S05]  /*6e50*/  IMAD.MOV R3, RZ, RZ, -R3 ;  /* 0x000000ffff037224 */ /* 0x000fea00078e0a03 */
[----:B------:R-:W-:Y:S01]  /*6e60*/  R2UR UR9, R3 ;  /* 0x00000000030972ca */ /* 0x000fe200000e0000 */
[----:B------:R-:W2:Y:S10]  /*6e70*/  I2F.RP R5, UR6 ;  /* 0x0000000600057d06 */ /* 0x000eb40008209400 */
[----:B--2---:R-:W2:Y:S02]  /*6e80*/  MUFU.RCP R0, R5 ;  /* 0x0000000500007308 */ /* 0x004ea40000001000 */
[----:B--2---:R-:W-:Y:S08]  /*6e90*/  VIADD R4, R0, 0xffffffe ;  /* 0x0ffffffe00047836 */ /* 0x004ff00000000000 */
[----:B------:R-:W2:Y:S02]  /*6ea0*/  F2I.FTZ.U32.TRUNC.NTZ R0, R4 ;  /* 0x0000000400007305 */ /* 0x000ea4000021f000 */
[----:B--2---:R-:W-:Y:S01]  /*6eb0*/  R2UR UR5, R0 ;  /* 0x00000000000572ca */ /* 0x004fe200000e0000 */
[----:B------:R-:W-:Y:S05]  /*6ec0*/  IMAD.U32 R0, RZ, RZ, UR23 ;  /* 0x00000017ff007e24 */ /* 0x000fea000f8e00ff */
[----:B------:R-:W-:Y:S04]  /*6ed0*/  IABS R0, R0 ;  /* 0x0000000000007213 */ /* 0x000fe80000000000 */
[----:B------:R-:W-:Y:S01]  /*6ee0*/  R2UR UR8, R0 ;  /* 0x00000000000872ca */ /* 0x000fe200000e0000 */
[----:B-1----:R-:W-:Y:S02]  /*6ef0*/  IMAD.U32 R0, RZ, RZ, UR16 ;  /* 0x00000010ff007e24 */ /* 0x002fe4000f8e00ff */
[----:B------:R-:W-:Y:S03]  /*6f00*/  UIADD3 UR4, UPT, UPT, URZ, -UR5, URZ ;  /* 0x80000005ff047290 */ /* 0x000fe6000fffe0ff */
[----:B------:R-:W-:Y:S01]  /*6f10*/  IABS R5, R0 ;  /* 0x0000000000057213 */ /* 0x000fe20000000000 */
[----:B------:R-:W-:Y:S03]  /*6f20*/  UIMAD UR7, UR4, UR6, URZ ;  /* 0x00000006040772a4 */ /* 0x000fe6000f8e02ff */
[----:B------:R-:W-:Y:S01]  /*6f30*/  UMOV UR4, URZ ;  /* 0x000000ff00047c82 */ /* 0x000fe20008000000 */
[----:B------:R-:W1:Y:S01]  /*6f40*/  I2F.RP R0, R5 ;  /* 0x0000000500007306 */ /* 0x000e620000209400 */
[----:B------:R-:W-:Y:S07]  /*6f50*/  UIMAD.WIDE.U32 UR4, UR5, UR7, UR4 ;  /* 0x00000007050472a5 */ /* 0x000fee000f8e0004 */
[----:B------:R-:W-:Y:S02]  /*6f60*/  UMOV UR4, UR5 ;  /* 0x0000000500047c82 */ /* 0x000fe40008000000 */
[----:B------:R-:W-:Y:S01]  /*6f70*/  UIMAD.WIDE.U32 UR4, UR4, UR8, URZ ;  /* 0x00000008040472a5 */ /* 0x000fe2000f8e00ff */
[----:B-1----:R-:W1:Y:S06]  /*6f80*/  MUFU.RCP R0, R0 ;  /* 0x0000000000007308 */ /* 0x002e6c0000001000 */
[----:B------:R-:W-:Y:S02]  /*6f90*/  UMOV UR43, UR5 ;  /* 0x00000005002b7c82 */ /* 0x000fe40008000000 */
[----:B------:R-:W-:Y:S04]  /*6fa0*/  UIMAD UR4, UR43, UR9, UR8 ;  /* 0x000000092b0472a4 */ /* 0x000fe8000f8e0208 */
[----:B------:R-:W-:Y:S01]  /*6fb0*/  UISETP.GT.U32.AND UP0, UPT, UR6, UR4, UPT ;  /* 0x000000040600728c */ /* 0x000fe2000bf04070 */
[----:B-1----:R-:W-:Y:S10]  /*6fc0*/  IADD3 R6, PT, PT, R0, 0xffffffe, RZ ;  /* 0x0ffffffe00067810 */ /* 0x002ff40007ffe0ff */
[----:B------:R-:W-:Y:S02]  /*6fd0*/  @!UP0 UIADD3 UR4, UPT, UPT, UR4, -UR6, URZ ;  /* 0x8000000604048290 */ /* 0x000fe4000fffe0ff */
[----:B------:R-:W-:Y:S01]  /*6fe0*/  @!UP0 UIADD3 UR43, UPT, UPT, UR43, 0x1, URZ ;  /* 0x000000012b2b8890 */ /* 0x000fe2000fffe0ff */
[----:B------:R-:W1:Y:S01]  /*6ff0*/  F2I.FTZ.U32.TRUNC.NTZ R7, R6 ;  /* 0x0000000600077305 */ /* 0x000e62000021f000 */
[----:B------:R-:W-:Y:S02]  /*7000*/  UISETP.GE.U32.AND UP2, UPT, UR4, UR6, UPT ;  /* 0x000000060400728c */ /* 0x000fe4000bf46070 */
[----:B------:R-:W-:Y:S02]  /*7010*/  ULOP3.LUT UR4, UR23, UR55, URZ, 0x3c, !UPT ;  /* 0x0000003717047292 */ /* 0x000fe4000f8e3cff */
[----:B------:R-:W-:Y:S02]  /*7020*/  UISETP.NE.AND UP0, UPT, UR55, URZ, UPT ;  /* 0x000000ff3700728c */ /* 0x000fe4000bf05270 */
[----:B------:R-:W-:Y:S05]  /*7030*/  UISETP.GE.AND UP1, UPT, UR4, URZ, UPT ;  /* 0x000000ff0400728c */ /* 0x000fea000bf26270 */
[----:B------:R-:W-:Y:S01]  /*7040*/  @UP2 UIADD3 UR43, UPT, UPT, UR43, 0x1, URZ ;  /* 0x000000012b2b2890 */ /* 0x000fe2000fffe0ff */
[--C-:B-1----:R-:W-:Y:S02]  /*7050*/  IMAD.MOV R4, RZ, RZ, -R7.reuse ;  /* 0x000000ffff047224 */ /* 0x102fe400078e0a07 */
[----:B------:R-:W-:Y:S03]  /*7060*/  IMAD.MOV.U32 R6, RZ, RZ, RZ ;  /* 0x000000ffff067224 */ /* 0x000fe600078e00ff */
[----:B------:R-:W-:Y:S01]  /*7070*/  @!UP1 UIADD3 UR43, UPT, UPT, -UR43, URZ, URZ ;  /* 0x000000ff2b2b9290 */ /* 0x000fe2000fffe1ff */
[----:B------:R-:W-:Y:S01]  /*7080*/  IMAD R3, R4, R5, RZ ;  /* 0x0000000504037224 */ /* 0x000fe200078e02ff */
[----:B------:R-:W-:Y:S02]  /*7090*/  UISETP.NE.AND UP1, UPT, UR38, 0x1, UPT ;  /* 0x000000012600788c */ /* 0x000fe4000bf25270 */
[----:B------:R-:W-:Y:S01]  /*70a0*/  @!UP0 ULOP3.LUT UR43, URZ, UR55, URZ, 0x33, !UPT ;  /* 0x00000037ff2b8292 */ /* 0x000fe2000f8e33ff */
[----:B------:R-:W-:Y:S05]  /*70b0*/  IMAD.HI.U32 R7, R7, R3, R6 ;  /* 0x0000000307077227 */ /* 0x000fea00078e0006 */
[----:B------:R-:W-:Y:S03]  /*70c0*/  IMAD.U32 R0, RZ, RZ, UR43 ;  /* 0x0000002bff007e24 */ /* 0x000fe6000f8e00ff */
[----:B------:R-:W1:Y:S02]  /*70d0*/  @!UP1 LDCU.128 UR12, c[0x0][0xb10] ;  /* 0x00016200ff0c97ac */ /* 0x000e640008000c00 */
[----:B------:R-:W-:Y:S05]  /*70e0*/  IABS R0, R0 ;  /* 0x0000000000007213 */ /* 0x000fea0000000000 */
[----:B------:R-:W-:Y:S01]  /*70f0*/  IMAD.HI.U32 R7, R7, R0, RZ ;  /* 0x0000000007077227 */ /* 0x000fe200078e00ff */
[----:B------:R-:W2:Y:S01]  /*7100*/  @!UP1 LDCU UR5, c[0x0][0xb0c] ;  /* 0x00016180ff0597ac */ /* 0x000ea20008000800 */
[----:B------:R-:W3:Y:S03]  /*7110*/  @!UP1 LDCU UR10, c[0x0][0xb20] ;  /* 0x00016400ff0a97ac */ /* 0x000ee60008000800 */
[----:B------:R-:W-:Y:S01]  /*7120*/  IADD3 R3, PT, PT, -R7, RZ, RZ ;  /* 0x000000ff07037210 */ /* 0x000fe20007ffe1ff */
[----:B-1----:R-:W-:Y:S04]  /*7130*/  UIMAD.WIDE.U32 UR8, UR37, UR12, URZ ;  /* 0x0000000c250872a5 */ /* 0x002fe8000f8e00ff */
[C---:B------:R-:W-:Y:S01]  /*7140*/  IMAD R0, R5.reuse, R3, R0 ;  /* 0x0000000305007224 */ /* 0x040fe200078e0200 */
[----:B------:R-:W-:Y:S02]  /*7150*/  UIMAD.WIDE.U32 UR6, UR36, UR15, URZ ;  /* 0x0000000f240672a5 */ /* 0x000fe4000f8e00ff */
[----:B------:R-:W-:Y:S02]  /*7160*/  ULOP3.LUT UR8, UR43, UR16, URZ, 0x3c, !UPT ;  /* 0x000000102b087292 */ /* 0x000fe4000f8e3cff */
[----:B------:R-:W-:Y:S01]  /*7170*/  @!UP1 UISETP.NE.AND UP2, UPT, UR14, 0x1, UPT ;  /* 0x000000010e00988c */ /* 0x000fe2000bf45270 */
[----:B------:R-:W-:Y:S01]  /*7180*/  ISETP.GT.U32.AND P1, PT, R5, R0, PT ;  /* 0x000000000500720c */ /* 0x000fe20003f24070 */
[----:B--2---:R-:W-:Y:S01]  /*7190*/  @!UP1 UISETP.NE.AND UP0, UPT, UR5, 0x1, UPT ;  /* 0x000000010500988c */ /* 0x004fe2000bf05270 */
[----:B------:R-:W-:Y:S01]  /*71a0*/  @!UP1 UMOV UR4, UR9 ;  /* 0x0000000900049c82 */ /* 0x000fe20008000000 */
[----:B------:R-:W-:Y:S01]  /*71b0*/  @!UP1 UMOV UR6, UR7 ;  /* 0x0000000700069c82 */ /* 0x000fe20008000000 */
[----:B------:R-:W-:Y:S02]  /*71c0*/  @!UP1 USHF.R.U32.HI UR4, URZ, UR13, UR4 ;  /* 0x0000000dff049299 */ /* 0x000fe40008011604 */
[----:B---3--:R-:W-:Y:S02]  /*71d0*/  @!UP1 USHF.R.U32.HI UR6, URZ, UR10, UR6 ;  /* 0x0000000aff069299 */ /* 0x008fe40008011606 */
[----:B------:R-:W-:Y:S02]  /*71e0*/  @!UP1 USEL UR7, UR37, UR4, !UP0 ;  /* 0x0000000425079287 */ /* 0x000fe4000c000000 */
[----:B------:R-:W-:Y:S02]  /*71f0*/  UISETP.GE.AND UP0, UPT, UR8, URZ, UPT ;  /* 0x000000ff0800728c */ /* 0x000fe4000bf06270 */
[----:B------:R-:W-:Y:S01]  /*7200*/  @!UP1 USEL UR6, UR36, UR6, !UP2 ;  /* 0x0000000624069287 */ /* 0x000fe2000d000000 */
[----:B------:R-:W-:Y:S01]  /*7210*/  @!P1 IMAD.IADD R0, R0, 0x1, -R5 ;  /* 0x0000000100009824 */ /* 0x000fe200078e0a05 */
[----:B------:R-:W-:Y:S01]  /*7220*/  UISETP.NE.AND UP2, UPT, UR16, URZ, UPT ;  /* 0x000000ff1000728c */ /* 0x000fe2000bf45270 */
[----:B------:R-:W-:Y:S01]  /*7230*/  @!P1 VIADD R7, R7, 0x1 ;  /* 0x0000000107079836 */ /* 0x000fe20000000000 */
[----:B------:R-:W-:Y:S02]  /*7240*/  @!UP1 UIADD3 UR4, UPT, UPT, -UR7, UR6, URZ ;  /* 0x0000000607049290 */ /* 0x000fe4000fffe1ff */
[----:B------:R-:W-:Y:S01]  /*7250*/  @!UP1 UIADD3 UR6, UPT, UPT, UR7, -UR6, URZ ;  /* 0x8000000607069290 */ /* 0x000fe2000fffe0ff */
[----:B------:R-:W-:Y:S01]  /*7260*/  ISETP.GE.U32.AND P2, PT, R0, R5, PT ;  /* 0x000000050000720c */ /* 0x000fe20003f46070 */
[----:B------:R-:W-:Y:S01]  /*7270*/  @!UP1 UIMAD UR37, UR4, UR5, UR37 ;  /* 0x00000005042592a4 */ /* 0x000fe2000f8e0225 */
[----:B------:R-:W-:Y:S01]  /*7280*/  @P0 SHF.R.U32.HI R0, RZ, 0x10, R81 ;  /* 0x00000010ff000819 */ /* 0x000fe20000011651 */
[----:B------:R-:W-:Y:S02]  /*7290*/  UIADD3 UR4, UPT, UPT, -UR43, URZ, URZ ;  /* 0x000000ff2b047290 */ /* 0x000fe4000fffe1ff */
[----:B------:R-:W-:Y:S01]  /*72a0*/  @!UP1 UIMAD UR36, UR6, UR14, UR36 ;  /* 0x0000000e062492a4 */ /* 0x000fe2000f8e0224 */
[----:B------:R-:W-:Y:S01]  /*72b0*/  @P0 R2UR UR11, R0 ;  /* 0x00000000000b02ca */ /* 0x000fe200000e0000 */
[----:B------:R-:W-:Y:S04]  /*72c0*/  UIMAD UR5, UR55, UR4, UR23 ;  /* 0x00000004370572a4 */ /* 0x000fe8000f8e0217 */
[----:B------:R-:W-:Y:S02]  /*72d0*/  USHF.L.U32 UR53, UR5, 0x6, URZ ;  /* 0x0000000605357899 */ /* 0x000fe400080006ff */
[----:B------:R-:W-:Y:S04]  /*72e0*/  @P2 IADD3 R7, PT, PT, R7, 0x1, RZ ;  /* 0x0000000107072810 */ /* 0x000fe80007ffe0ff */
[----:B------:R-:W-:Y:S02]  /*72f0*/  R2UR UR44, R7 ;  /* 0x00000000072c72ca */ /* 0x000fe400000e0000 */
[----:B------:R-:W-:Y:S01]  /*7300*/  IMAD.U32 R106, RZ, RZ, UR11 ;  /* 0x0000000bff6a7e24 */ /* 0x000fe2000f8e00ff */
[----:B------:R-:W-:Y:S10]  /*7310*/  UIADD3 UR11, UPT, UPT, UR51, 0x200, URZ ;  /* 0x00000200330b7890 */ /* 0x000ff4000fffe0ff */
[----:B------:R-:W-:Y:S02]  /*7320*/  @!UP0 UIADD3 UR44, UPT, UPT, -UR44, URZ, URZ ;  /* 0x000000ff2c2c8290 */ /* 0x000fe4000fffe1ff */
[----:B------:R-:W-:Y:S02]  /*7330*/  ULOP3.LUT UP0, URZ, UR11, 0x1b0, URZ, 0xc0, !UPT ;  /* 0x000001b00bff7892 */ /* 0x000fe4000f80c0ff */
[----:B------:R-:W-:Y:S04]  /*7340*/  @!UP2 ULOP3.LUT UR44, URZ, UR16, URZ, 0x33, !UPT ;  /* 0x00000010ff2ca292 */ /* 0x000fe8000f8e33ff */
[----:B------:R-:W-:Y:S04]  /*7350*/  UIADD3 UR4, UPT, UPT, -UR44, URZ, URZ ;  /* 0x000000ff2c047290 */ /* 0x000fe8000fffe1ff */
[----:B------:R-:W-:Y:S01]  /*7360*/  UIMAD UR43, UR16, UR4, UR43 ;  /* 0x00000004102b72a4 */ /* 0x000fe2000f8e022b */
[----:B------:R-:W-:Y:S11]  /*7370*/  BRA.U !UP0, `(.L_x_110) ;  /* 0x00000001087c7547 */ /* 0x000ff6000b800000 */
[----:B------:R-:W1:Y:S01]  /*7380*/  LDCU.64 UR8, c[0x4][0x80] ;  /* 0x01001000ff0877ac */ /* 0x000e620008000a00 */
[----:B------:R-:W-:Y:S01]  /*7390*/  MOV R16, 0x0 ;  /* 0x0000000000107802 */ /* 0x000fe20000000f00 */
[----:B------:R-:W-:Y:S02]  /*73a0*/  HFMA2 R12, -RZ, RZ, 0, 5.9604644775390625e-08 ;  /* 0x00000001ff0c7431 */ /* 0x000fe400000001ff */
[----:B------:R-:W-:Y:S01]  /*73b0*/  IMAD.MOV.U32 R8, RZ, RZ, 0x70 ;  /* 0x00000070ff087424 */ /* 0x000fe200078e00ff */
[----:B------:R2:W3:Y:S01]  /*73c0*/  LDC.64 R14, c[0x4][R16] ;  /* 0x01000000100e7b82 */ /* 0x0004e20000000a00 */
[----:B------:R-:W4:Y:S01]  /*73d0*/  LDCU.64 UR6, c[0x4][0x88] ;  /* 0x01001100ff0677ac */ /* 0x000f220008000a00 */
[----:B------:R-:W-:Y:S01]  /*73e0*/  IMAD.MOV.U32 R13, RZ, RZ, RZ ;  /* 0x000000ffff0d7224 */ /* 0x000fe200078e00ff */
[----:B------:R-:W2:Y:S01]  /*73f0*/  LDCU.64 UR4, c[0x4][0x8] ;  /* 0x01000100ff0477ac */ /* 0x000ea20008000a00 */
[----:B-1----:R-:W-:Y:S01]  /*7400*/  MOV R5, UR9 ;  /* 0x0000000900057c02 */ /* 0x002fe20008000f00 */
[----:B------:R-:W-:Y:S01]  /*7410*/  IMAD.U32 R4, RZ, RZ, UR8 ;  /* 0x00000008ff047e24 */ /* 0x000fe2000f8e00ff */
[----:B----4-:R-:W-:Y:S01]  /*7420*/  MOV R7, UR7 ;  /* 0x0000000700077c02 */ /* 0x010fe20008000f00 */
[----:B------:R-:W-:Y:S01]  /*7430*/  IMAD.U32 R6, RZ, RZ, UR6 ;  /* 0x00000006ff067e24 */ /* 0x000fe2000f8e00ff */
[----:B--2---:R-:W-:Y:S01]  /*7440*/  MOV R11, UR5 ;  /* 0x00000005000b7c02 */ /* 0x004fe20008000f00 */
[----:B------:R-:W-:Y:S02]  /*7450*/  IMAD.U32 R10, RZ, RZ, UR4 ;  /* 0x00000004ff0a7e24 */ /* 0x000fe4000f8e00ff */
[----:B------:R-:W-:Y:S07]  /*7460*/  LEPC R20, `(.L_x_111) ;  /* 0x000000001014794e */ /* 0x000fee0000000000 */
[----:B---3-5:R-:W-:Y:S05]  /*7470*/  CALL.ABS.NOINC R14 ;  /* 0x000000000e007343 */ /* 0x028fea0003c00000 */
.L_x_111:
[----:B------:R-:W1:Y:S01]  /*7480*/  LDCU.64 UR8, c[0x4][0x80] ;  /* 0x01001000ff0877ac */ /* 0x000e620008000a00 */
[----:B------:R-:W2:Y:S01]  /*7490*/  LDC.64 R16, c[0x4][R16] ;  /* 0x0100000010107b82 */ /* 0x000ea20000000a00 */
[----:B------:R-:W-:Y:S02]  /*74a0*/  HFMA2 R12, -RZ, RZ, 0, 5.9604644775390625e-08 ;  /* 0x00000001ff0c7431 */ /* 0x000fe400000001ff */
[----:B------:R-:W-:Y:S02]  /*74b0*/  IMAD.MOV.U32 R8, RZ, RZ, 0x70 ;  /* 0x00000070ff087424 */ /* 0x000fe400078e00ff */
[----:B------:R-:W-:Y:S01]  /*74c0*/  IMAD.MOV.U32 R13, RZ, RZ, RZ ;  /* 0x000000ffff0d7224 */ /* 0x000fe200078e00ff */
[----:B------:R-:W3:Y:S01]  /*74d0*/  LDCU.64 UR6, c[0x4][0x88] ;  /* 0x01001100ff0677ac */ /* 0x000ee20008000a00 */
[----:B------:R-:W4:Y:S01]  /*74e0*/  LDCU.64 UR4, c[0x4][0x8] ;  /* 0x01000100ff0477ac */ /* 0x000f220008000a00 */
[----:B-1----:R-:W-:Y:S02]  /*74f0*/  MOV R4, UR8 ;  /* 0x0000000800047c02 */ /* 0x002fe40008000f00 */
[----:B------:R-:W-:Y:S02]  /*7500*/  MOV R5, UR9 ;  /* 0x0000000900057c02 */ /* 0x000fe40008000f00 */
[----:B---3--:R-:W-:Y:S01]  /*7510*/  MOV R7, UR7 ;  /* 0x0000000700077c02 */ /* 0x008fe20008000f00 */
[----:B------:R-:W-:Y:S01]  /*7520*/  IMAD.U32 R6, RZ, RZ, UR6 ;  /* 0x00000006ff067e24 */ /* 0x000fe2000f8e00ff */
[----:B----4-:R-:W-:Y:S01]  /*7530*/  MOV R11, UR5 ;  /* 0x00000005000b7c02 */ /* 0x010fe20008000f00 */
[----:B------:R-:W-:Y:S02]  /*7540*/  IMAD.U32 R10, RZ, RZ, UR4 ;  /* 0x00000004ff0a7e24 */ /* 0x000fe4000f8e00ff */
[----:B------:R-:W-:Y:S07]  /*7550*/  LEPC R20, `(.L_x_110) ;  /* 0x000000001014794e */ /* 0x000fee0000000000 */
[----:B--2---:R-:W-:Y:S05]  /*7560*/  CALL.ABS.NOINC R16 ;  /* 0x0000000010007343 */ /* 0x004fea0003c00000 */
.L_x_110:
[----:B------:R-:W-:Y:S02]  /*7570*/  R2UR UR4, R97 ;  /* 0x00000000610472ca */ /* 0x000fe400000e0000 */
[----:B------:R-:W-:Y:S02]  /*7580*/  ISETP.NE.U32.AND P3, PT, R78, RZ, PT ;  /* 0x000000ff4e00720c */ /* 0x000fe40003f65070 */
[----:B------:R-:W-:Y:S02]  /*7590*/  ISETP.NE.U32.AND P2, PT, RZ, UR58, PT ;  /* 0x0000003aff007c0c */ /* 0x000fe4000bf45070 */
[----:B------:R-:W-:Y:S02]  /*75a0*/  ISETP.NE.AND.EX P3, PT, R79, RZ, PT, P3 ;  /* 0x000000ff4f00720c */ /* 0x000fe40003f65330 */
[----:B------:R-:W-:Y:S05]  /*75b0*/  ISETP.NE.AND.EX P2, PT, RZ, UR59, PT, P2 ;  /* 0x0000003bff007c0c */ /* 0x000fea000bf45320 */
[----:B------:R-:W-:Y:S01]  /*75c0*/  UISETP.NE.AND UP2, UPT, UR4, URZ, UPT ;  /* 0x000000ff0400728c */ /* 0x000fe2000bf45270 */
[----:B------:R-:W1:Y:S05]  /*75d0*/  LDCU.64 UR4, c[0x0][0x890] ;  /* 0x00011200ff0477ac */ /* 0x000e6a0008000a00 */
[----:B------:R-:W-:Y:S04]  /*75e0*/  PLOP3.LUT P4, PT, PT, PT, UP2, 0x80, 0x8 ;  /* 0x000000000008781c */ /* 0x000fe80003f8f028 */
[----:B------:R-:W-:Y:S01]  /*75f0*/  P2R R110, PR, RZ, 0x10 ;  /* 0x00000010ff6e7803 */ /* 0x000fe20000000000 */
[----:B-1----:R-:W-:Y:S04]  /*7600*/  UISETP.NE.U32.AND UP0, UPT, UR4, URZ, UPT ;  /* 0x000000ff0400728c */ /* 0x002fe8000bf05070 */
[----:B------:R-:W-:Y:S02]  /*7610*/  UISETP.NE.AND.EX UP1, UPT, UR5, URZ, UPT, UP0 ;  /* 0x000000ff0500728c */ /* 0x000fe4000bf25300 */
[----:B------:R-:W-:Y:S02]  /*7620*/  UPLOP3.LUT UP0, UPT, UPT, UPT, UPT, 0x40, 0x4 ;  /* 0x000000000004789c */ /* 0x000fe40003f0e870 */
[----:B------:R-:W-:Y:S06]  /*7630*/  @UP2 UPLOP3.LUT UP0, UPT, UPT, UPT, UP1, 0x80, 0x8 ;  /* 0x000000000008289c */ /* 0x000fec0003f0f010 */
[----:B------:R-:W-:Y:S01]  /*7640*/  PLOP3.LUT P0, PT, PT, PT, UP0, 0x80, 0x8 ;  /* 0x000000000008781c */ /* 0x000fe20003f0f008 */
[----:B------:R-:W-:Y:S01]  /*7650*/  @!UPT UIADD3 URZ, UPT, UPT, URZ, URZ, URZ ;  /* 0x000000fffffff290 */ /* 0x000fe2000fffe0ff */
[----:B------:R-:W-:Y:S11]  /*7660*/  BRA.U !UP1, `(.L_x_112) ;  /* 0x00000001093c7547 */ /* 0x000ff6000b800000 */
[----:B------:R-:W-:Y:S01]  /*7670*/  UISETP.NE.U32.AND UP0, UPT, UR58, URZ, UPT ;  /* 0x000000ff3a00728c */ /* 0x000fe2000bf05070 */
[----:B------:R-:W-:Y:S01]  /*7680*/  HFMA2 R0, -RZ, RZ, 0, 5.9604644775390625e-08 ;  /* 0x00000001ff007431 */ /* 0x000fe200000001ff */
[----:B------:R-:W1:Y:S01]  /*7690*/  LDCU.64 UR8, c[0x0][0x358] ;  /* 0x00006b00ff0877ac */ /* 0x000e620008000a00 */
[----:B------:R-:W-:Y:S01]  /*76a0*/  IMAD.MOV.U32 R91, RZ, RZ, 0x1 ;  /* 0x00000001ff5b7424 */ /* 0x000fe200078e00ff */
[----:B------:R-:W-:Y:S06]  /*76b0*/  UISETP.NE.AND.EX UP0, UPT, UR59, URZ, UPT, UP0 ;  /* 0x000000ff3b00728c */ /* 0x000fec000bf05300 */
        /* <DEDUP_REMOVED lines=9> */
[----:B-12---:R-:W-:Y:S02]  /*7750*/  @!P1 IMAD.U32 R41, RZ, RZ, UR4 ;  /* 0x00000004ff299e24 */ /* 0x006fe4000f8e00ff */
.L_x_112:
[----:B------:R-:W-:Y:S05]  /*7760*/  @!P3 BRA `(.L_x_113) ;  /* 0x000000000024b947 */ /* 0x000fea0003800000 */
[----:B------:R-:W-:Y:S01]  /*7770*/  ISETP.NE.U32.AND P1, PT, R76, RZ, PT ;  /* 0x000000ff4c00720c */ /* 0x000fe20003f25070 */
[----:B------:R-:W1:Y:S03]  /*7780*/  LDCU.64 UR4, c[0x0][0x358] ;  /* 0x00006b00ff0477ac */ /* 0x000e660008000a00 */
[----:B------:R-:W-:Y:S11]  /*7790*/  ISETP.NE.AND.EX P1, PT, R77, RZ, PT, P1 ;  /* 0x000000ff4d00720c */ /* 0x000ff60003f25310 */
[----:B------:R-:W-:Y:S02]  /*77a0*/  @!UPT UIADD3 URZ, UPT, UPT, URZ, URZ, URZ ;  /* 0x000000fffffff290 */ /* 0x000fe4000fffe0ff */
[----:B------:R-:W2:Y:S01]  /*77b0*/  @P1 LDC.64 R4, c[0x0][0x8a8] ;  /* 0x00022a00ff041b82 */ /* 0x000ea20000000a00 */
[----:B------:R-:W-:Y:S04]  /*77c0*/  @P1 IMAD R0, R78, UR49, RZ ;  /* 0x000000314e001c24 */ /* 0x000fe8000f8e02ff */
[----:B--2---:R-:W-:Y:S05]  /*77d0*/  @P1 IMAD.WIDE R4, R0, 0x4, R4 ;  /* 0x0000000400041825 */ /* 0x004fea00078e0204 */
[----:B-1---5:R1:W5:Y:S02]  /*77e0*/  @P1 LDG.E R38, desc[UR4][R4.64] ;  /* 0x0000000404261981 */ /* 0x022364000c1e1900 */
[----:B-1----:R-:W2:Y:S02]  /*77f0*/  @!P1 LDC R38, c[0x0][0x8a0] ;  /* 0x00022800ff269b82 */ /* 0x002ea40000000800 */
.L_x_113:
[----:B-----5:R-:W-:Y:S01]  /*7800*/  FSETP.NEU.AND P1, PT, R41, RZ, PT ;  /* 0x000000ff2900720b */ /* 0x020fe20003f2d000 */
[----:B------:R-:W-:Y:S01]  /*7810*/  ULOP3.LUT UR4, UR57, 0x1, URZ, 0x3c, !UPT ;  /* 0x0000000139047892 */ /* 0x000fe2000f8e3cff */
[----:B------:R-:W-:Y:S01]  /*7820*/  SEL R6, RZ, 0xffffffff, P2 ;  /* 0xffffffffff067807 */ /* 0x000fe20001000000 */
[----:B------:R-:W-:Y:S01]  /*7830*/  IMAD.U32 R5, RZ, RZ, UR52 ;  /* 0x00000034ff057e24 */ /* 0x000fe2000f8e00ff */
[----:B------:R-:W-:Y:S01]  /*7840*/  @P4 LOP3.LUT P2, RZ, R91, 0xff, RZ, 0xc0, !PT ;  /* 0x000000ff5bff4812 */ /* 0x000fe2000784c0ff */
[----:B------:R-:W-:Y:S01]  /*7850*/  IMAD.U32 R112, RZ, RZ, UR52 ;  /* 0x00000034ff707e24 */ /* 0x000fe2000f8e00ff */
[----:B------:R-:W-:Y:S01]  /*7860*/  @P4 SEL R109, RZ, 0xffffffff, P1 ;  /* 0xffffffffff6d4807 */ /* 0x000fe20000800000 */
[----:B------:R-:W-:Y:S01]  /*7870*/  IMAD.U32 R46, RZ, RZ, UR4 ;  /* 0x00000004ff2e7e24 */ /* 0x000fe2000f8e00ff */
[----:B------:R-:W-:Y:S01]  /*7880*/  LEA R0, R5, UR51, 0x3 ;  /* 0x0000003305007c11 */ /* 0x000fe2000f8e18ff */
[----:B------:R-:W-:Y:S01]  /*7890*/  IMAD.SHL.U32 R112, R112, 0x2000, RZ ;  /* 0x0000200070707824 */ /* 0x000fe200078e00ff */
[----:B------:R-:W-:Y:S01]  /*78a0*/  @P0 SEL R109, R6, R109, !P2 ;  /* 0x0000006d066d0207 */ /* 0x000fe20005000000 */
[----:B------:R-:W-:Y:S01]  /*78b0*/  IMAD.SHL.U32 R85, R99, 0x10, RZ ;  /* 0x0000001063557824 */ /* 0x000fe200078e00ff */
[----:B------:R-:W-:Y:S01]  /*78c0*/  LEA R107, R36, UR51, 0x3 ;  /* 0x00000033246b7c11 */ /* 0x000fe2000f8e18ff */
[----:B------:R-:W-:Y:S01]  /*78d0*/  IMAD.IADD R111, R105, 0x1, R112 ;  /* 0x00000001696f7824 */ /* 0x000fe200078e0270 */
[----:B------:R-:W-:Y:S01]  /*78e0*/  @P4 LOP3.LUT R109, R109, 0x1, RZ, 0xc0, !PT ;  /* 0x000000016d6d4812 */ /* 0x000fe200078ec0ff */
[----:B------:R-:W-:Y:S01]  /*78f0*/  IMAD.SHL.U32 R84, R98, 0x10, RZ ;  /* 0x0000001062547824 */ /* 0x000fe200078e00ff */
[----:B------:R-:W-:Y:S01]  /*7900*/  SHF.L.U32 R4, R89, 0x1f, RZ ;  /* 0x0000001f59047819 */ /* 0x000fe200000006ff */
[----:B------:R-:W-:Y:S01]  /*7910*/  IMAD.IADD R87, R111, 0x1, R85 ;  /* 0x000000016f577824 */ /* 0x000fe200078e0255 */
[----:B------:R-:W-:Y:S01]  /*7920*/  ISETP.NE.U32.OR P5, PT, R109, 0x1, !P4 ;  /* 0x000000016d00780c */ /* 0x000fe200067a5470 */
[----:B------:R-:W-:Y:S01]  /*7930*/  BSSY B1, `(.L_x_114) ;  /* 0x0000032000017945 */ /* 0x000fe20003800000 */
[----:B------:R-:W-:Y:S01]  /*7940*/  PLOP3.LUT P0, PT, PT, PT, UP1, 0x80, 0x8 ;  /* 0x000000000008781c */ /* 0x000fe20003f0f018 */
[----:B------:R-:W-:Y:S01]  /*7950*/  IMAD.MOV.U32 R113, RZ, RZ, 0x1 ;  /* 0x00000001ff717424 */ /* 0x000fe200078e00ff */
[----:B------:R-:W-:Y:S01]  /*7960*/  LOP3.LUT P2, R108, R91, 0xff, RZ, 0xc0, !PT ;  /* 0x000000ff5b6c7812 */ /* 0x000fe2000784c0ff */
[----:B------:R-:W-:Y:S01]  /*7970*/  IMAD.IADD R39, R37, 0x1, R2 ;  /* 0x0000000125277824 */ /* 0x000fe200078e0202 */
[----:B------:R-:W-:Y:S01]  /*7980*/  SEL R115, RZ, 0xffffffff, P1 ;  /* 0xffffffffff737807 */ /* 0x000fe20000800000 */
[----:B------:R-:W-:Y:S01]  /*7990*/  IMAD.U32 R114, RZ, RZ, UR52 ;  /* 0x00000034ff727e24 */ /* 0x000fe2000f8e00ff */
[----:B------:R-:W-:Y:S02]  /*79a0*/  CS2R R74, SRZ ;  /* 0x00000000004a7805 */ /* 0x000fe4000001ff00 */
[----:B------:R-:W-:Y:S02]  /*79b0*/  CS2R R72, SRZ ;  /* 0x0000000000487805 */ /* 0x000fe4000001ff00 */
[----:B------:R-:W-:Y:S02]  /*79c0*/  CS2R R66, SRZ ;  /* 0x0000000000427805 */ /* 0x000fe4000001ff00 */
[----:B------:R-:W-:Y:S02]  /*79d0*/  CS2R R64, SRZ ;  /* 0x0000000000407805 */ /* 0x000fe4000001ff00 */
[----:B------:R-:W-:Y:S02]  /*79e0*/  CS2R R58, SRZ ;  /* 0x00000000003a7805 */ /* 0x000fe4000001ff00 */
[----:B------:R-:W-:Y:S02]  /*79f0*/  @P5 SHF.L.U32 R3, R46, 0x1f, RZ ;  /* 0x0000001f2e035819 */ /* 0x000fe400000006ff */
[----:B------:R-:W-:Y:S02]  /*7a00*/  CS2R R56, SRZ ;  /* 0x0000000000387805 */ /* 0x000fe4000001ff00 */
[----:B------:R-:W-:Y:S02]  /*7a10*/  @P0 SEL R115, R6, R115, !P2 ;  /* 0x0000007306730207 */ /* 0x000fe40005000000 */
[----:B------:R-:W-:Y:S01]  /*7a20*/  CS2R R50, SRZ ;  /* 0x0000000000327805 */ /* 0x000fe2000001ff00 */
[----:B------:R-:W1:Y:S01]  /*7a30*/  @P5 SYNCS.PHASECHK.TRANS64.TRYWAIT P4, [R0+URZ+0x140], R3 ;  /* 0x00014003000055a7 */ /* 0x000e6200080811ff */
[----:B------:R-:W-:Y:S01]  /*7a40*/  CS2R R48, SRZ ;  /* 0x0000000000307805 */ /* 0x000fe2000001ff00 */
[----:B------:R-:W-:Y:S01]  /*7a50*/  IMAD.IADD R86, R111, 0x1, R84 ;  /* 0x000000016f567824 */ /* 0x000fe200078e0254 */
[----:B------:R-:W-:Y:S01]  /*7a60*/  LOP3.LUT R115, R115, 0x1, RZ, 0xc0, !PT ;  /* 0x0000000173737812 */ /* 0x000fe200078ec0ff */
[----:B------:R-:W-:Y:S01]  /*7a70*/  IMAD.IADD R47, R104, 0x1, R87 ;  /* 0x00000001682f7824 */ /* 0x000fe200078e0257 */
[----:B------:R3:W4:Y:S01]  /*7a80*/  SYNCS.PHASECHK.TRANS64.TRYWAIT P3, [R107+URZ+0x190], R4 ;  /* 0x000190046b0075a7 */ /* 0x00072200080611ff */
[----:B-1----:R-:W-:Y:S01]  /*7a90*/  @P5 SEL R113, RZ, 0x1, !P4 ;  /* 0x00000001ff715807 */ /* 0x002fe20006000000 */
[----:B---3--:R-:W-:Y:S06]  /*7aa0*/  @!P5 BRA `(.L_x_115) ;  /* 0x000000000068d947 */ /* 0x008fec0003800000 */
[----:B------:R-:W-:Y:S01]  /*7ab0*/  ISETP.NE.AND P1, PT, R113, RZ, PT ;  /* 0x000000ff7100720c */ /* 0x000fe20003f25270 */
[----:B------:R-:W-:Y:S01]  /*7ac0*/  BSSY B0, `(.L_x_116) ;  /* 0x000000e000007945 */ /* 0x000fe20003800000 */
[----:B------:R-:W-:Y:S02]  /*7ad0*/  ISETP.NE.U32.AND P0, PT, R115, 0x1, PT ;  /* 0x000000017300780c */ /* 0x000fe40003f05070 */
[----:B------:R-:W-:Y:S02]  /*7ae0*/  CS2R R50, SRZ ;  /* 0x0000000000327805 */ /* 0x000fe4000001ff00 */
[----:B------:R-:W-:Y:S02]  /*7af0*/  CS2R R48, SRZ ;  /* 0x0000000000307805 */ /* 0x000fe4000001ff00 */
[----:B------:R-:W-:Y:S02]  /*7b00*/  CS2R R58, SRZ ;  /* 0x00000000003a7805 */ /* 0x000fe4000001ff00 */
[----:B------:R-:W-:Y:S02]  /*7b10*/  CS2R R56, SRZ ;  /* 0x0000000000387805 */ /* 0x000fe4000001ff00 */
[----:B------:R-:W-:Y:S02]  /*7b20*/  CS2R R66, SRZ ;  /* 0x0000000000427805 */ /* 0x000fe4000001ff00 */
[----:B------:R-:W-:Y:S02]  /*7b30*/  CS2R R64, SRZ ;  /* 0x0000000000407805 */ /* 0x000fe4000001ff00 */
[----:B------:R-:W-:Y:S02]  /*7b40*/  CS2R R74, SRZ ;  /* 0x00000000004a7805 */ /* 0x000fe4000001ff00 */
[----:B------:R-:W-:Y:S01]  /*7b50*/  CS2R R72, SRZ ;  /* 0x0000000000487805 */ /* 0x000fe2000001ff00 */
[----:B------:R-:W-:Y:S06]  /*7b60*/  @P1 BRA `(.L_x_117) ;  /* 0x00000000000c1947 */ /* 0x000fec0003800000 */
[----:B------:R-:W-:Y:S04]  /*7b70*/  SHF.L.U32 R3, R46, 0x1f, RZ ;  /* 0x0000001f2e037819 */ /* 0x000fe800000006ff */
[----:B------:R-:W1:Y:S02]  /*7b80*/  SYNCS.PHASECHK.TRANS64.TRYWAIT P1, [R0+URZ+0x140], R3 ;  /* 0x00014003000075a7 */ /* 0x000e6400080211ff */
[----:B-1----:R-:W-:Y:S05]  /*7b90*/  @!P1 BRA `(.L_x_118) ;  /* 0x0000002800c09947 */ /* 0x002fea0003800000 */
.L_x_117:
[----:B------:R-:W-:Y:S05]  /*7ba0*/  BSYNC B0 ;  /* 0x0000000000007941 */ /* 0x000fea0003800000 */
.L_x_116:
[----:B------:R3:W1:Y:S01]  /*7bb0*/  @P0 LDS.128 R48, [R111] ;  /* 0x000000006f300984 */ /* 0x0006620000000c00 */
[----:B------:R-:W-:Y:S03]  /*7bc0*/  UIADD3 UR4, UPT, UPT, UR52, 0x1, URZ ;  /* 0x0000000134047890 */ /* 0x000fe6000fffe0ff */
[----:B------:R3:W1:Y:S01]  /*7bd0*/  @P0 LDS.128 R56, [R87+0x10] ;  /* 0x0000100057380984 */ /* 0x0006620000000c00 */
[----:B------:R-:W-:Y:S03]  /*7be0*/  UISETP.NE.AND UP0, UPT, UR4, 0x3, UPT ;  /* 0x000000030400788c */ /* 0x000fe6000bf05270 */
[----:B------:R3:W1:Y:S01]  /*7bf0*/  @P0 LDS.128 R64, [R86+0x20] ;  /* 0x0000200056400984 */ /* 0x0006620000000c00 */
[----:B------:R-:W-:Y:S02]  /*7c00*/  USEL UR5, URZ, 0x1, UP0 ;  /* 0x00000001ff057887 */ /* 0x000fe40008000000 */
[----:B------:R-:W-:Y:S01]  /*7c10*/  USEL UR4, UR4, URZ, UP0 ;  /* 0x000000ff04047287 */ /* 0x000fe20008000000 */
[----:B------:R3:W1:Y:S03]  /*7c20*/  @P0 LDS.128 R72, [R47+0x10] ;  /* 0x000010002f480984 */ /* 0x0006660000000c00 */
[----:B------:R-:W-:Y:S02]  /*7c30*/  LOP3.LUT R46, R46, UR5, RZ, 0x3c, !PT ;  /* 0x000000052e2e7c12 */ /* 0x000fe4000f8e3cff */
[----:B------:R-:W-:Y:S02]  /*7c40*/  MOV R114, UR4 ;  /* 0x0000000400727c02 */ /* 0x000fe40008000f00 */
.L_x_115:
[----:B------:R-:W-:Y:S05]  /*7c50*/  BSYNC B1 ;  /* 0x0000000000017941 */ /* 0x000fea0003800000 */
.L_x_114:
[----:B-1----:R-:W-:Y:S04]  /*7c60*/  SHF.R.U32.HI R3, RZ, 0x15, R39 ;  /* 0x00000015ff037819 */ /* 0x002fe80000011627 */
[----:B------:R-:W-:Y:S01]  /*7c70*/  LOP3.LUT P0, RZ, R3, 0x3, R92, 0x48, !PT ;  /* 0x0000000303ff7812 */ /* 0x000fe2000780485c */
[----:B------:R-:W-:Y:S01]  /*7c80*/  @!UPT UIADD3 URZ, UPT, UPT, URZ, URZ, URZ ;  /* 0x000000fffffff290 */ /* 0x000fe2000fffe0ff */
[----:B----4-:R-:W-:Y:S11]  /*7c90*/  @P3 BRA `(.L_x_119) ;  /* 0x0000000000083947 */ /* 0x010ff60003800000 */
[----:B------:R-:W1:Y:S02]  /*7ca0*/  SYNCS.PHASECHK.TRANS64.TRYWAIT P1, [R107+URZ+0x190], R4 ;  /* 0x000190046b0075a7 */ /* 0x000e6400080211ff */
[----:B-1----:R-:W-:Y:S05]  /*7cb0*/  @!P1 BRA `(.L_x_120) ;  /* 0x00000028008c9947 */ /* 0x002fea0003800000 */
.L_x_119:
[----:B------:R-:W-:Y:S05]  /*7cc0*/  @!P0 BRA `(.L_x_121) ;  /* 0x0000000000408947 */ /* 0x000fea0003800000 */
[----:B------:R-:W4:Y:S01]  /*7cd0*/  LDCU.64 UR8, c[0x4][0x70] ;  /* 0x01000e00ff0877ac */ /* 0x000f220008000a00 */
[----:B------:R-:W-:Y:S01]  /*7ce0*/  MOV R3, 0x0 ;  /* 0x0000000000037802 */ /* 0x000fe20000000f00 */
[----:B------:R-:W-:Y:S02]  /*7cf0*/  HFMA2 R12, -RZ, RZ, 0, 5.9604644775390625e-08 ;  /* 0x00000001ff0c7431 */ /* 0x000fe400000001ff */
[----:B------:R-:W-:Y:S02]  /*7d00*/  IMAD.MOV.U32 R8, RZ, RZ, 0x192 ;  /* 0x00000192ff087424 */ /* 0x000fe400078e00ff */
[----:B------:R-:W-:Y:S01]  /*7d10*/  IMAD.MOV.U32 R13, RZ, RZ, RZ ;  /* 0x000000ffff0d7224 */ /* 0x000fe200078e00ff */
[----:B------:R-:W5:Y:S01]  /*7d20*/  LDCU.64 UR6, c[0x4][0x78] ;  /* 0x01000f00ff0677ac */ /* 0x000f620008000a00 */
[----:B------:R-:W2:Y:S01]  /*7d30*/  LDC.64 R2, c[0x4][R3] ;  /* 0x0100000003027b82 */ /* 0x000ea20000000a00 */
[----:B------:R-:W3:Y:S01]  /*7d40*/  LDCU.64 UR4, c[0x4][0x10] ;  /* 0x01000200ff0477ac */ /* 0x000ee20008000a00 */
[----:B----4-:R-:W-:Y:S01]  /*7d50*/  MOV R5, UR9 ;  /* 0x0000000900057c02 */ /* 0x010fe20008000f00 */
[----:B-1----:R-:W-:Y:S01]  /*7d60*/  IMAD.U32 R4, RZ, RZ, UR8 ;  /* 0x00000008ff047e24 */ /* 0x002fe2000f8e00ff */
[----:B-----5:R-:W-:Y:S01]  /*7d70*/  MOV R7, UR7 ;  /* 0x0000000700077c02 */ /* 0x020fe20008000f00 */
[----:B------:R-:W-:Y:S01]  /*7d80*/  IMAD.U32 R6, RZ, RZ, UR6 ;  /* 0x00000006ff067e24 */ /* 0x000fe2000f8e00ff */
[----:B---3--:R-:W-:Y:S01]  /*7d90*/  MOV R11, UR5 ;  /* 0x00000005000b7c02 */ /* 0x008fe20008000f00 */
[----:B------:R-:W-:Y:S02]  /*7da0*/  IMAD.U32 R10, RZ, RZ, UR4 ;  /* 0x00000004ff0a7e24 */ /* 0x000fe4000f8e00ff */
[----:B------:R-:W-:Y:S07]  /*7db0*/  LEPC R20, `(.L_x_121) ;  /* 0x000000001014794e */ /* 0x000fee0000000000 */
[----:B--2---:R-:W-:Y:S05]  /*7dc0*/  CALL.ABS.NOINC R2 ;  /* 0x0000000002007343 */ /* 0x004fea0003c00000 */
.L_x_121:
[C---:B------:R-:W-:Y:S01]  /*7dd0*/  SHF.L.U32 R40, R48.reuse, 0x10, RZ ;  /* 0x0000001030287819 */ /* 0x040fe200000006ff */
[----:B------:R-:W-:Y:S05]  /*7de0*/  WARPSYNC.ALL ;  /* 0x0000000000007948 */ /* 0x000fea0003800000 */
[----:B------:R-:W-:Y:S01]  /*7df0*/  R2UR UR4, R39 ;  /* 0x00000000270472ca */ /* 0x000fe200000e0000 */
[----:B------:R-:W-:Y:S01]  /*7e00*/  BSSY.RECONVERGENT B0, `(.L_x_122) ;  /* 0x0000087000007945 */ /* 0x000fe20003800200 */
[----:B------:R-:W-:Y:S02]  /*7e10*/  LOP3.LUT R43, R48, 0xffff0000, RZ, 0xc0, !PT ;  /* 0xffff0000302b7812 */ /* 0x000fe400078ec0ff */
[----:B------:R-:W-:Y:S02]  /*7e20*/  LOP3.LUT R42, R49, 0xffff0000, RZ, 0xc0, !PT ;  /* 0xffff0000312a7812 */ /* 0x000fe400078ec0ff */
[----:B------:R-:W-:Y:S02]  /*7e30*/  SHF.L.U32 R45, R51, 0x10, RZ ;  /* 0x00000010332d7819 */ /* 0x000fe400000006ff */
[----:B------:R-:W-:Y:S02]  /*7e40*/  LOP3.LUT R44, R75, 0xffff0000, RZ, 0xc0, !PT ;  /* 0xffff00004b2c7812 */ /* 0x000fe400078ec0ff */
[----:B------:R-:W-:Y:S03]  /*7e50*/  ISETP.NE.AND P1, PT, R90, RZ, PT ;  /* 0x000000ff5a00720c */ /* 0x000fe60003f25270 */
[----:B-1----:R-:W2:Y:S02]  /*7e60*/  LDTM.x32 R4, tmem[UR4] ;  /* 0x00000004000479ee */ /* 0x002ea400082c0000 */
[C---:B--2---:R-:W-:Y:S01]  /*7e70*/  FMUL R0, R38.reuse, R4 ;  /* 0x0000000426007220 */ /* 0x044fe20000400000 */
[C---:B------:R-:W-:Y:S01]  /*7e80*/  FMUL R2, R38.reuse, R5 ;  /* 0x0000000526027220 */ /* 0x040fe20000400000 */
[C---:B------:R-:W-:Y:S01]  /*7e90*/  FMUL R3, R38.reuse, R6 ;  /* 0x0000000626037220 */ /* 0x040fe20000400000 */
[----:B------:R-:W-:Y:S01]  /*7ea0*/  FMUL R7, R38, R7 ;  /* 0x0000000726077220 */ /* 0x000fe20000400000 */
[----:B------:R-:W-:Y:S01]  /*7eb0*/  FFMA R0, R41, R40, R0 ;  /* 0x0000002829007223 */ /* 0x000fe20000000000 */
[----:B------:R-:W-:Y:S01]  /*7ec0*/  SHF.L.U32 R40, R49, 0x10, RZ ;  /* 0x0000001031287819 */ /* 0x000fe200000006ff */
[C---:B------:R-:W-:Y:S01]  /*7ed0*/  FFMA R2, R41.reuse, R43, R2 ;  /* 0x0000002b29027223 */ /* 0x040fe20000000002 */
[----:B------:R-:W-:Y:S01]  /*7ee0*/  SHF.L.U32 R43, R50, 0x10, RZ ;  /* 0x00000010322b7819 */ /* 0x000fe200000006ff */
[C---:B------:R-:W-:Y:S01]  /*7ef0*/  FMUL R4, R38.reuse, R8 ;  /* 0x0000000826047220 */ /* 0x040fe20000400000 */
[----:B------:R-:W-:Y:S01]  /*7f00*/  FMUL R5, R38, R9 ;  /* 0x0000000926057220 */ /* 0x000fe20000400000 */
[C---:B------:R-:W-:Y:S01]  /*7f10*/  FFMA R3, R41.reuse, R40, R3 ;  /* 0x0000002829037223 */ /* 0x040fe20000000003 */
[----:B------:R-:W-:Y:S01]  /*7f20*/  LOP3.LUT R40, R50, 0xffff0000, RZ, 0xc0, !PT ;  /* 0xffff000032287812 */ /* 0x000fe200078ec0ff */
[----:B------:R-:W-:Y:S01]  /*7f30*/  FFMA R7, R41, R42, R7 ;  /* 0x0000002a29077223 */ /* 0x000fe20000000007 */
[----:B------:R-:W-:Y:S01]  /*7f40*/  LOP3.LUT R42, R51, 0xffff0000, RZ, 0xc0, !PT ;  /* 0xffff0000332a7812 */ /* 0x000fe200078ec0ff */
[----:B------:R-:W-:Y:S01]  /*7f50*/  FMUL R6, R38, R10 ;  /* 0x0000000a26067220 */ /* 0x000fe20000400000 */
[----:B------:R-:W-:Y:S01]  /*7f60*/  F2FP.BF16.F32.PACK_AB R52, R2, R0 ;  /* 0x000000000234723e */ /* 0x000fe200000010ff */
[----:B------:R-:W-:Y:S01]  /*7f70*/  FMUL R11, R38, R11 ;  /* 0x0000000b260b7220 */ /* 0x000fe20000400000 */
[----:B------:R-:W-:Y:S01]  /*7f80*/  F2FP.BF16.F32.PACK_AB R53, R7, R3 ;  /* 0x000000030735723e */ /* 0x000fe200000010ff */
[----:B------:R-:W-:Y:S01]  /*7f90*/  FFMA R4, R41, R43, R4 ;  /* 0x0000002b29047223 */ /* 0x000fe20000000004 */
[----:B------:R-:W-:Y:S01]  /*7fa0*/  SHF.L.U32 R43, R57, 0x10, RZ ;  /* 0x00000010392b7819 */ /* 0x000fe200000006ff */
[C---:B------:R-:W-:Y:S01]  /*7fb0*/  FFMA R5, R41.reuse, R40, R5 ;  /* 0x0000002829057223 */ /* 0x040fe20000000005 */
[C---:B------:R-:W-:Y:S01]  /*7fc0*/  SHF.L.U32 R40, R56.reuse, 0x10, RZ ;  /* 0x0000001038287819 */ /* 0x040fe200000006ff */
[----:B------:R-:W-:Y:S01]  /*7fd0*/  FFMA R6, R41, R45, R6 ;  /* 0x0000002d29067223 */ /* 0x000fe20000000006 */
[----:B------:R-:W-:Y:S01]  /*7fe0*/  SHF.L.U32 R45, R59, 0x10, RZ ;  /* 0x000000103b2d7819 */ /* 0x000fe200000006ff */
[----:B------:R-:W-:Y:S01]  /*7ff0*/  FFMA R11, R41, R42, R11 ;  /* 0x0000002a290b7223 */ /* 0x000fe2000000000b */
[----:B------:R-:W-:Y:S01]  /*8000*/  LOP3.LUT R42, R56, 0xffff0000, RZ, 0xc0, !PT ;  /* 0xffff0000382a7812 */ /* 0x000fe200078ec0ff */
[C---:B------:R-:W-:Y:S01]  /*8010*/  FMUL R8, R38.reuse, R12 ;  /* 0x0000000c26087220 */ /* 0x040fe20000400000 */
[----:B------:R-:W-:Y:S01]  /*8020*/  F2FP.BF16.F32.PACK_AB R54, R5, R4 ;  /* 0x000000040536723e */ /* 0x000fe200000010ff */
[C---:B------:R-:W-:Y:S01]  /*8030*/  FMUL R9, R38.reuse, R13 ;  /* 0x0000000d26097220 */ /* 0x040fe20000400000 */
[----:B------:R-:W-:Y:S01]  /*8040*/  F2FP.BF16.F32.PACK_AB R55, R11, R6 ;  /* 0x000000060b37723e */ /* 0x000fe200000010ff */
[----:B------:R-:W-:Y:S01]  /*8050*/  FMUL R10, R38, R14 ;  /* 0x0000000e260a7220 */ /* 0x000fe20000400000 */
[----:B------:R-:W-:Y:S01]  /*8060*/  FFMA R8, R41, R40, R8 ;  /* 0x0000002829087223 */ /* 0x000fe20000000008 */
[----:B------:R-:W-:Y:S01]  /*8070*/  LOP3.LUT R40, R57, 0xffff0000, RZ, 0xc0, !PT ;  /* 0xffff000039287812 */ /* 0x000fe200078ec0ff */
[C---:B------:R-:W-:Y:S01]  /*8080*/  FFMA R9, R41.reuse, R42, R9 ;  /* 0x0000002a29097223 */ /* 0x040fe20000000009 */
[----:B------:R-:W-:Y:S01]  /*8090*/  LOP3.LUT R42, R58, 0xffff0000, RZ, 0xc0, !PT ;  /* 0xffff00003a2a7812 */ /* 0x000fe200078ec0ff */
[----:B------:R-:W-:Y:S01]  /*80a0*/  FMUL R15, R38, R15 ;  /* 0x0000000f260f7220 */ /* 0x000fe20000400000 */
[----:B------:R-:W-:Y:S01]  /*80b0*/  FFMA R10, R41, R43, R10 ;  /* 0x0000002b290a7223 */ /* 0x000fe2000000000a */
[----:B------:R-:W-:Y:S01]  /*80c0*/  SHF.L.U32 R43, R58, 0x10, RZ ;  /* 0x000000103a2b7819 */ /* 0x000fe200000006ff */
[C---:B------:R-:W-:Y:S01]  /*80d0*/  FMUL R12, R38.reuse, R16 ;  /* 0x00000010260c7220 */ /* 0x040fe20000400000 */
[----:B------:R-:W-:Y:S01]  /*80e0*/  F2FP.BF16.F32.PACK_AB R60, R9, R8 ;  /* 0x00000008093c723e */ /* 0x000fe200000010ff */
[----:B------:R-:W-:Y:S01]  /*80f0*/  FFMA R15, R41, R40, R15 ;  /* 0x00000028290f7223 */ /* 0x000fe2000000000f */
[----:B------:R-:W-:Y:S01]  /*8100*/  LOP3.LUT R40, R59, 0xffff0000, RZ, 0xc0, !PT ;  /* 0xffff00003b287812 */ /* 0x000fe200078ec0ff */
[C---:B------:R-:W-:Y:S01]  /*8110*/  FMUL R13, R38.reuse, R17 ;  /* 0x00000011260d7220 */ /* 0x040fe20000400000 */
[C---:B------:R-:W-:Y:S01]  /*8120*/  FMUL R14, R38.reuse, R18 ;  /* 0x00000012260e7220 */ /* 0x040fe20000400000 */
[----:B------:R-:W-:Y:S01]  /*8130*/  FMUL R19, R38, R19 ;  /* 0x0000001326137220 */ /* 0x000fe20000400000 */
[----:B------:R-:W-:Y:S01]  /*8140*/  F2FP.BF16.F32.PACK_AB R61, R15, R10 ;  /* 0x0000000a0f3d723e */ /* 0x000fe200000010ff */
[C---:B------:R-:W-:Y:S01]  /*8150*/  FFMA R12, R41.reuse, R43, R12 ;  /* 0x0000002b290c7223 */ /* 0x040fe2000000000c */
[C---:B------:R-:W-:Y:S01]  /*8160*/  SHF.L.U32 R43, R64.reuse, 0x10, RZ ;  /* 0x00000010402b7819 */ /* 0x040fe200000006ff */
[----:B------:R-:W-:Y:S01]  /*8170*/  FFMA R13, R41, R42, R13 ;  /* 0x0000002a290d7223 */ /* 0x000fe2000000000d */
[----:B------:R-:W-:Y:S01]  /*8180*/  LOP3.LUT R42, R65, 0xffff0000, RZ, 0xc0, !PT ;  /* 0xffff0000412a7812 */ /* 0x000fe200078ec0ff */
[----:B------:R-:W-:Y:S01]  /*8190*/  FFMA R14, R41, R45, R14 ;  /* 0x0000002d290e7223 */ /* 0x000fe2000000000e */
[----:B------:R-:W-:Y:S01]  /*81a0*/  SHF.L.U32 R45, R65, 0x10, RZ ;  /* 0x00000010412d7819 */ /* 0x000fe200000006ff */
[----:B------:R1:W-:Y:S01]  /*81b0*/  STS.128 [R111], R52 ;  /* 0x000000346f007388 */ /* 0x0003e20000000c00 */
[----:B------:R-:W-:Y:S01]  /*81c0*/  F2FP.BF16.F32.PACK_AB R62, R13, R12 ;  /* 0x0000000c0d3e723e */ /* 0x000fe200000010ff */
[----:B------:R-:W-:Y:S01]  /*81d0*/  FFMA R19, R41, R40, R19 ;  /* 0x0000002829137223 */ /* 0x000fe20000000013 */
[----:B------:R-:W-:Y:S01]  /*81e0*/  LOP3.LUT R40, R64, 0xffff0000, RZ, 0xc0, !PT ;  /* 0xffff000040287812 */ /* 0x000fe200078ec0ff */
[C---:B------:R-:W-:Y:S01]  /*81f0*/  FMUL R16, R38.reuse, R20 ;  /* 0x0000001426107220 */ /* 0x040fe20000400000 */
[C---:B------:R-:W-:Y:S01]  /*8200*/  FMUL R17, R38.reuse, R21 ;  /* 0x0000001526117220 */ /* 0x040fe20000400000 */
[C---:B------:R-:W-:Y:S01]  /*8210*/  FMUL R18, R38.reuse, R22 ;  /* 0x0000001626127220 */ /* 0x040fe20000400000 */
[----:B------:R-:W-:Y:S01]  /*8220*/  F2FP.BF16.F32.PACK_AB R63, R19, R14 ;  /* 0x0000000e133f723e */ /* 0x000fe200000010ff */
[----:B------:R-:W-:Y:S01]  /*8230*/  FMUL R23, R38, R23 ;  /* 0x0000001726177220 */ /* 0x000fe20000400000 */
[----:B------:R-:W-:Y:S01]  /*8240*/  FFMA R16, R41, R43, R16 ;  /* 0x0000002b29107223 */ /* 0x000fe20000000010 */
[----:B------:R-:W-:Y:S01]  /*8250*/  SHF.L.U32 R43, R67, 0x10, RZ ;  /* 0x00000010432b7819 */ /* 0x000fe200000006ff */
[C---:B------:R-:W-:Y:S01]  /*8260*/  FFMA R17, R41.reuse, R40, R17 ;  /* 0x0000002829117223 */ /* 0x040fe20000000011 */
[----:B------:R1:W-:Y:S01]  /*8270*/  STS.128 [R87+0x10], R60 ;  /* 0x0000103c57007388 */ /* 0x0003e20000000c00 */
        /* <DEDUP_REMOVED lines=8> */
[C---:B------:R-:W-:Y:S01]  /*8300*/  FMUL R22, R38.reuse, R26 ;  /* 0x0000001a26167220 */ /* 0x040fe20000400000 */
[----:B------:R-:W-:Y:S01]  /*8310*/  FFMA R20, R41, R40, R20 ;  /* 0x0000002829147223 */ /* 0x000fe20000000014 */
[----:B------:R-:W-:Y:S01]  /*8320*/  LOP3.LUT R40, R67, 0xffff0000, RZ, 0xc0, !PT ;  /* 0xffff000043287812 */ /* 0x000fe200078ec0ff */
[C---:B------:R-:W-:Y:S01]  /*8330*/  FFMA R21, R41.reuse, R42, R21 ;  /* 0x0000002a29157223 */ /* 0x040fe20000000015 */
[C---:B------:R-:W-:Y:S01]  /*8340*/  FFMA R22, R41.reuse, R43, R22 ;  /* 0x0000002b29167223 */ /* 0x040fe20000000016 */
[----:B------:R-:W-:Y:S01]  /*8350*/  FMUL R27, R38, R27 ;  /* 0x0000001b261b7220 */ /* 0x000fe20000400000 */
[----:B------:R-:W-:Y:S01]  /*8360*/  SHF.L.U32 R43, R72, 0x10, RZ ;  /* 0x00000010482b7819 */ /* 0x000fe200000006ff */
[----:B------:R-:W-:Y:S01]  /*8370*/  FMUL R24, R38, R28 ;  /* 0x0000001c26187220 */ /* 0x000fe20000400000 */
[----:B------:R-:W-:Y:S01]  /*8380*/  LOP3.LUT R42, R72, 0xffff0000, RZ, 0xc0, !PT ;  /* 0xffff0000482a7812 */ /* 0x000fe200078ec0ff */
[C---:B------:R-:W-:Y:S01]  /*8390*/  FMUL R25, R38.reuse, R29 ;  /* 0x0000001d26197220 */ /* 0x040fe20000400000 */
[C---:B------:R-:W-:Y:S01]  /*83a0*/  FMUL R26, R38.reuse, R30 ;  /* 0x0000001e261a7220 */ /* 0x040fe20000400000 */
[C---:B------:R-:W-:Y:S01]  /*83b0*/  FFMA R27, R41.reuse, R40, R27 ;  /* 0x00000028291b7223 */ /* 0x040fe2000000001b */
[----:B------:R-:W-:Y:S01]  /*83c0*/  FFMA R24, R41, R43, R24 ;  /* 0x0000002b29187223 */ /* 0x000fe20000000018 */
[----:B------:R-:W-:Y:S01]  /*83d0*/  LOP3.LUT R40, R73, 0xffff0000, RZ, 0xc0, !PT ;  /* 0xffff000049287812 */ /* 0x000fe200078ec0ff */
[C---:B------:R-:W-:Y:S01]  /*83e0*/  FFMA R25, R41.reuse, R42, R25 ;  /* 0x0000002a29197223 */ /* 0x040fe20000000019 */
[----:B------:R-:W-:Y:S01]  /*83f0*/  FMUL R31, R38, R31 ;  /* 0x0000001f261f7220 */ /* 0x000fe20000400000 */
[----:B------:R-:W-:Y:S01]  /*8400*/  SHF.L.U32 R43, R74, 0x10, RZ ;  /* 0x000000104a2b7819 */ /* 0x000fe200000006ff */
[----:B------:R-:W-:Y:S01]  /*8410*/  FFMA R26, R41, R45, R26 ;  /* 0x0000002d291a7223 */ /* 0x000fe2000000001a */
[----:B------:R-:W-:Y:S01]  /*8420*/  FMUL R28, R38, R32 ;  /* 0x00000020261c7220 */ /* 0x000fe20000400000 */
[----:B------:R-:W-:Y:S01]  /*8430*/  LOP3.LUT R42, R74, 0xffff0000, RZ, 0xc0, !PT ;  /* 0xffff00004a2a7812 */ /* 0x000fe200078ec0ff */
[C---:B------:R-:W-:Y:S01]  /*8440*/  FMUL R29, R38.reuse, R33 ;  /* 0x00000021261d7220 */ /* 0x040fe20000400000 */
[----:B------:R-:W-:Y:S01]  /*8450*/  SHF.L.U32 R45, R75, 0x10, RZ ;  /* 0x000000104b2d7819 */ /* 0x000fe200000006ff */
[C---:B------:R-:W-:Y:S01]  /*8460*/  FMUL R30, R38.reuse, R34 ;  /* 0x00000022261e7220 */ /* 0x040fe20000400000 */
[----:B------:R-:W-:Y:S01]  /*8470*/  FFMA R31, R41, R40, R31 ;  /* 0x00000028291f7223 */ /* 0x000fe2000000001f */
[----:B------:R-:W-:Y:S01]  /*8480*/  FMUL R35, R38, R35 ;  /* 0x0000002326237220 */ /* 0x000fe20000400000 */
[----:B------:R-:W-:Y:S01]  /*8490*/  F2FP.BF16.F32.PACK_AB R69, R23, R18 ;  /* 0x000000121745723e */ /* 0x000fe200000010ff */
[----:B------:R-:W-:Y:S01]  /*84a0*/  FFMA R28, R41, R43, R28 ;  /* 0x0000002b291c7223 */ /* 0x000fe2000000001c */
[----:B------:R-:W-:Y:S01]  /*84b0*/  F2FP.BF16.F32.PACK_AB R70, R21, R20 ;  /* 0x000000141546723e */ /* 0x000fe200000010ff */
[----:B------:R-:W-:Y:S01]  /*84c0*/  FFMA R29, R41, R42, R29 ;  /* 0x0000002a291d7223 */ /* 0x000fe2000000001d */
[----:B------:R-:W-:Y:S01]  /*84d0*/  F2FP.BF16.F32.PACK_AB R71, R27, R22 ;  /* 0x000000161b47723e */ /* 0x000fe200000010ff */
[C---:B------:R-:W-:Y:S01]  /*84e0*/  FFMA R30, R41.reuse, R45, R30 ;  /* 0x0000002d291e7223 */ /* 0x040fe2000000001e */
[----:B------:R-:W-:Y:S01]  /*84f0*/  FFMA R35, R41, R44, R35 ;  /* 0x0000002c29237223 */ /* 0x000fe20000000023 */
[----:B------:R-:W-:Y:S02]  /*8500*/  F2FP.BF16.F32.PACK_AB R100, R25, R24 ;  /* 0x000000181964723e */ /* 0x000fe400000010ff */
[----:B------:R1:W-:Y:S01]  /*8510*/  STS.128 [R86+0x20], R68 ;  /* 0x0000204456007388 */ /* 0x0003e20000000c00 */
[----:B------:R-:W-:Y:S02]  /*8520*/  F2FP.BF16.F32.PACK_AB R101, R31, R26 ;  /* 0x0000001a1f65723e */ /* 0x000fe400000010ff */
[----:B------:R-:W-:Y:S02]  /*8530*/  F2FP.BF16.F32.PACK_AB R102, R29, R28 ;  /* 0x0000001c1d66723e */ /* 0x000fe400000010ff */
[----:B------:R-:W-:Y:S05]  /*8540*/  F2FP.BF16.F32.PACK_AB R103, R35, R30 ;  /* 0x0000001e2367723e */ /* 0x000fea00000010ff */
[----:B------:R1:W-:Y:S01]  /*8550*/  STS.128 [R47+0x10], R100 ;  /* 0x000010642f007388 */ /* 0x0003e20000000c00 */
[----:B------:R-:W-:Y:S01]  /*8560*/  @!PT LDS RZ, [RZ] ;  /* 0x00000000fffff984 */ /* 0x000fe20000000800 */
[----:B------:R-:W-:Y:S01]  /*8570*/  @!PT LDS RZ, [RZ] ;  /* 0x00000000fffff984 */ /* 0x000fe20000000800 */
[----:B------:R-:W-:Y:S01]  /*8580*/  @!PT LDS RZ, [RZ] ;  /* 0x00000000fffff984 */ /* 0x000fe20000000800 */
[----:B------:R-:W-:Y:S01]  /*8590*/  @!PT LDS RZ, [RZ] ;  /* 0x00000000fffff984 */ /* 0x000fe20000000800 */
[----:B------:R2:W-:Y:S07]  /*85a0*/  MEMBAR.ALL.CTA ;  /* 0x0000000000007992 */ /* 0x0005ee0000008000 */
[----:B--2---:R-:W2:Y:S02]  /*85b0*/  FENCE.VIEW.ASYNC.S ;  /* 0x00000000000073c6 */ /* 0x004ea40000000000 */
[----:B--2---:R-:W-:Y:S06]  /*85c0*/  BAR.SYNC.DEFER_BLOCKING 0x1, 0x80 ;  /* 0x0042000000007b1d */ /* 0x004fec0000010000 */
[----:B------:R-:W-:Y:S05]  /*85d0*/  @P1 BRA `(.L_x_123) ;  /* 0x0000000000241947 */ /* 0x000fea0003800000 */
[----:B------:R-:W2:Y:S01]  /*85e0*/  LDCU.64 UR6, c[0x0][0x348] ;  /* 0x00006900ff0677ac */ /* 0x000ea20008000a00 */
[----:B------:R-:W-:Y:S01]  /*85f0*/  R2UR UR5, R112 ;  /* 0x00000000700572ca */ /* 0x000fe200000e0000 */
[----:B------:R-:W-:Y:S11]  /*8600*/  UMOV UR41, UR53 ;  /* 0x0000003500297c82 */ /* 0x000ff60008000000 */
[----:B------:R-:W-:Y:S01]  /*8610*/  @!UPT UIADD3 URZ, UPT, UPT, URZ, URZ, URZ ;  /* 0x000000fffffff290 */ /* 0x000fe2000fffe0ff */
[----:B------:R-:W-:Y:S02]  /*8620*/  UIADD3 UR40, UPT, UPT, UR51, 0x200, UR5 ;  /* 0x0000020033287890 */ /* 0x000fe4000fffe005 */
[----:B--2---:R-:W-:Y:S04]  /*8630*/  UIADD3 UR4, UP0, UPT, UR6, 0x680, URZ ;  /* 0x0000068006047890 */ /* 0x004fe8000ff1e0ff */
[----:B------:R-:W-:Y:S09]  /*8640*/  UIADD3.X UR5, UPT, UPT, URZ, UR7, URZ, UP0, !UPT ;  /* 0x00000007ff057290 */ /* 0x000ff200087fe4ff */
[----:B------:R2:W-:Y:S02]  /*8650*/  UTMASTG.4D [UR40], [UR4] ;  /* 0x00000028040073b5 */ /* 0x0005e40008018000 */
[----:B--2---:R0:W-:Y:S02]  /*8660*/  UTMACMDFLUSH ;  /* 0x00000000000079b7 */ /* 0x0041e40000000000 */
.L_x_123:
[----:B------:R-:W-:Y:S05]  /*8670*/  BSYNC.RECONVERGENT B0 ;  /* 0x0000000000007941 */ /* 0x000fea0003800200 */
.L_x_122:
[----:B------:R-:W-:Y:S01]  /*8680*/  UIADD3 UR49, UPT, UPT, UR52, 0x1, URZ ;  /* 0x0000000134317890 */ /* 0x000fe2000fffe0ff */
[----:B------:R-:W-:Y:S01]  /*8690*/  ISETP.NE.AND P2, PT, R110, RZ, PT ;  /* 0x000000ff6e00720c */ /* 0x000fe20003f45270 */
[----:B------:R-:W-:Y:S02]  /*86a0*/  BSSY.RECONVERGENT B0, `(.L_x_124) ;  /* 0x0000006000007945 */ /* 0x000fe40003800200 */
[----:B------:R-:W-:Y:S01]  /*86b0*/  UISETP.NE.AND UP0, UPT, UR49, 0x3, UPT ;  /* 0x000000033100788c */ /* 0x000fe2000bf05270 */
[----:B------:R-:W-:Y:S03]  /*86c0*/  ISETP.NE.U32.OR P0, PT, R109, 0x1, !P2 ;  /* 0x000000016d00780c */ /* 0x000fe60005705470 */
[----:B------:R-:W-:Y:S01]  /*86d0*/  USEL UR50, UR49, URZ, UP0 ;  /* 0x000000ff31327287 */ /* 0x000fe20008000000 */
[----:B------:R-:W-:Y:S11]  /*86e0*/  @P1 BRA `(.L_x_125) ;  /* 0x0000000000041947 */ /* 0x000ff60003800000 */
[----:B------:R-:W-:Y:S04]  /*86f0*/  DEPBAR.LE SB0, 0x1 ;  /* 0x000080400000791a */ /* 0x000fe80000000000 */
.L_x_125:
[----:B------:R-:W-:Y:S05]  /*8700*/  BSYNC.RECONVERGENT B0 ;  /* 0x0000000000007941 */ /* 0x000fea0003800200 */
.L_x_124:
[----:B------:R-:W-:Y:S01]  /*8710*/  BAR.SYNC.DEFER_BLOCKING 0x1, 0x80 ;  /* 0x0042000000007b1d */ /* 0x000fe20000010000 */
[----:B------:R-:W-:Y:S01]  /*8720*/  LEA R3, R114, UR51, 0x3 ;  /* 0x0000003372037c11 */ /* 0x000fe2000f8e18ff */
[----:B------:R-:W-:Y:S01]  /*8730*/  UISETP.NE.AND UP0, UPT, UR56, URZ, UPT ;  /* 0x000000ff3800728c */ /* 0x000fe2000bf05270 */
[----:B------:R-:W-:Y:S08]  /*8740*/  @P0 SHF.L.U32 R4, R46, 0x1f, RZ ;  /* 0x0000001f2e040819 */ /* 0x000ff000000006ff */
[----:B------:R-:W-:Y:S05]  /*8750*/  BRA.U !UP0, `(.L_x_126) ;  /* 0x0000000108287547 */ /* 0x000fea000b800000 */
[----:B------:R-:W2:Y:S01]  /*8760*/  S2R R0, SR_CgaCtaId ;  /* 0x0000000000007919 */ /* 0x000ea20000008800 */
[----:B------:R-:W-:Y:S01]  /*8770*/  ISETP.NE.U32.OR P1, PT, R109, 0x1, !P2 ;  /* 0x000000016d00780c */ /* 0x000fe20005725470 */
[----:B------:R-:W-:Y:S01]  /*8780*/  IMAD.U32 R2, RZ, RZ, UR54 ;  /* 0x00000036ff027e24 */ /* 0x000fe2000f8e00ff */
[----:B------:R-:W-:Y:S04]  /*8790*/  UIADD3 UR4, UPT, UPT, UR54, 0x1, URZ ;  /* 0x0000000136047890 */ /* 0x000fe8000fffe0ff */
[----:B------:R-:W-:Y:S04]  /*87a0*/  UISETP.NE.AND UP0, UPT, UR4, 0x3, UPT ;  /* 0x000000030400788c */ /* 0x000fe8000bf05270 */
[----:B------:R-:W-:Y:S03]  /*87b0*/  USEL UR54, UR4, URZ, UP0 ;  /* 0x000000ff04367287 */ /* 0x000fe60008000000 */
[----:B------:R-:W-:Y:S05]  /*87c0*/  @P1 LEA R2, R2, UR51, 0x3 ;  /* 0x0000003302021c11 */ /* 0x000fea000f8e18ff */
[----:B------:R-:W-:Y:S05]  /*87d0*/  @P1 VIADD R5, R2, 0x158 ;  /* 0x0000015802051836 */ /* 0x000fea0000000000 */
[----:B--2---:R-:W-:Y:S04]  /*87e0*/  @P1 PRMT R0, R0, 0x654, R5 ;  /* 0x0000065400001816 */ /* 0x004fe80000000005 */
[----:B------:R2:W-:Y:S03]  /*87f0*/  @P1 SYNCS.ARRIVE.TRANS64.RED.A1T0 RZ, [R0+URZ], RZ ;  /* 0x000000ff00ff19a7 */ /* 0x0005e600081004ff */
.L_x_126:
[----:B------:R-:W4:Y:S01]  /*8800*/  @P0 SYNCS.PHASECHK.TRANS64.TRYWAIT P1, [R3+URZ+0x140], R4 ;  /* 0x00014004030005a7 */ /* 0x000f2200080211ff */
[----:B------:R-:W-:Y:S01]  /*8810*/  BSSY B1, `(.L_x_127) ;  /* 0x0000013000017945 */ /* 0x000fe20003800000 */
[----:B----4-:R-:W-:Y:S03]  /*8820*/  @P0 SEL R113, RZ, 0x1, !P1 ;  /* 0x00000001ff710807 */ /* 0x010fe60004800000 */
[----:B------:R-:W-:Y:S05]  /*8830*/  @!P0 BRA `(.L_x_128) ;  /* 0x0000000000408947 */ /* 0x000fea0003800000 */
[----:B------:R-:W-:Y:S01]  /*8840*/  ISETP.NE.U32.AND P0, PT, R115, 0x1, PT ;  /* 0x000000017300780c */ /* 0x000fe20003f05070 */
[----:B------:R-:W-:Y:S01]  /*8850*/  BSSY B0, `(.L_x_129) ;  /* 0x000000a000007945 */ /* 0x000fe20003800000 */
[----:B------:R-:W-:Y:S11]  /*8860*/  ISETP.NE.AND P1, PT, R113, RZ, PT ;  /* 0x000000ff7100720c */ /* 0x000ff60003f25270 */
[----:B------:R-:W-:Y:S04]  /*8870*/  @P0 IMAD R114, R114, 0x2000, R105 ;  /* 0x0000200072720824 */ /* 0x000fe800078e0269 */
[----:B------:R-:W-:Y:S01]  /*8880*/  @P0 IMAD.IADD R5, R85, 0x1, R114 ;  /* 0x0000000155050824 */ /* 0x000fe200078e0272 */
[----:B------:R-:W-:Y:S03]  /*8890*/  @P0 IADD3 R2, PT, PT, R84, R114, RZ ;  /* 0x0000007254020210 */ /* 0x000fe60007ffe0ff */
[----:B--2---:R-:W-:Y:S01]  /*88a0*/  @P0 IMAD.IADD R0, R104, 0x1, R5 ;  /* 0x0000000168000824 */ /* 0x004fe200078e0205 */
[----:B------:R-:W-:Y:S06]  /*88b0*/  @P1 BRA `(.L_x_130) ;  /* 0x00000000000c1947 */ /* 0x000fec0003800000 */
[----:B------:R-:W-:Y:S04]  /*88c0*/  SHF.L.U32 R46, R46, 0x1f, RZ ;  /* 0x0000001f2e2e7819 */ /* 0x000fe800000006ff */
[----:B------:R-:W2:Y:S02]  /*88d0*/  SYNCS.PHASECHK.TRANS64.TRYWAIT P1, [R3+URZ+0x140], R46 ;  /* 0x0001402e030075a7 */ /* 0x000ea400080211ff */
[----:B--2---:R-:W-:Y:S05]  /*88e0*/  @!P1 BRA `(.L_x_131) ;  /* 0x0000001c00949947 */ /* 0x004fea0003800000 */
.L_x_130:
[----:B------:R-:W-:Y:S05]  /*88f0*/  BSYNC B0 ;  /* 0x0000000000007941 */ /* 0x000fea0003800000 */
.L_x_129:
[----:B------:R4:W1:Y:S04]  /*8900*/  @P0 LDS.128 R48, [R114] ;  /* 0x0000000072300984 */ /* 0x0008680000000c00 */
[----:B------:R4:W1:Y:S04]  /*8910*/  @P0 LDS.128 R64, [R2+0x20] ;  /* 0x0000200002400984 */ /* 0x0008680000000c00 */
[----:B------:R4:W1:Y:S04]  /*8920*/  @P0 LDS.128 R56, [R5+0x10] ;  /* 0x0000100005380984 */ /* 0x0008680000000c00 */
[----:B------:R4:W1:Y:S02]  /*8930*/  @P0 LDS.128 R72, [R0+0x10] ;  /* 0x0000100000480984 */ /* 0x0008640000000c00 */
.L_x_128:
[----:B------:R-:W-:Y:S05]  /*8940*/  BSYNC B1 ;  /* 0x0000000000017941 */ /* 0x000fea0003800000 */
.L_x_127:
[----:B--2---:R-:W-:Y:S05]  /*8950*/  VIADD R3, R39, 0x20 ;  /* 0x0000002027037836 */ /* 0x004fea0000000000 */
[----:B------:R-:W-:Y:S04]  /*8960*/  SHF.R.U32.HI R3, RZ, 0x15, R3 ;  /* 0x00000015ff037819 */ /* 0x000fe80000011603 */
[----:B------:R-:W-:Y:S11]  /*8970*/  LOP3.LUT P0, RZ, R3, 0x3, R92, 0x48, !PT ;  /* 0x0000000303ff7812 */ /* 0x000ff6000780485c */
[----:B------:R-:W-:Y:S02]  /*8980*/  @!UPT UIADD3 URZ, UPT, UPT, URZ, URZ, URZ ;  /* 0x000000fffffff290 */ /* 0x000fe4000fffe0ff */
[----:B------:R-:W-:Y:S05]  /*8990*/  @!P0 BRA `(.L_x_132) ;  /* 0x0000000000408947 */ /* 0x000fea0003800000 */
[----:B------:R-:W2:Y:S01]  /*89a0*/  LDCU.64 UR8, c[0x4][0x70] ;  /* 0x01000e00ff0877ac */ /* 0x000ea20008000a00 */
[----:B------:R-:W-:Y:S01]  /*89b0*/  MOV R3, 0x0 ;  /* 0x0000000000037802 */ /* 0x000fe20000000f00 */
[----:B------:R-:W-:Y:S02]  /*89c0*/  HFMA2 R12, -RZ, RZ, 0, 5.9604644775390625e-08 ;  /* 0x00000001ff0c7431 */ /* 0x000fe400000001ff */
[----:B------:R-:W-:Y:S02]  /*89d0*/  IMAD.MOV.U32 R8, RZ, RZ, 0x192 ;  /* 0x00000192ff087424 */ /* 0x000fe400078e00ff */
[----:B------:R-:W-:Y:S01]  /*89e0*/  IMAD.MOV.U32 R13, RZ, RZ, RZ ;  /* 0x000000ffff0d7224 */ /* 0x000fe200078e00ff */
[----:B------:R-:W5:Y:S01]  /*89f0*/  LDCU.64 UR6, c[0x4][0x78] ;  /* 0x01000f00ff0677ac */ /* 0x000f620008000a00 */
[----:B----4-:R-:W4:Y:S01]  /*8a00*/  LDC.64 R2, c[0x4][R3] ;  /* 0x0100000003027b82 */ /* 0x010f220000000a00 */
[----:B------:R-:W3:Y:S01]  /*8a10*/  LDCU.64 UR4, c[0x4][0x10] ;  /* 0x01000200ff0477ac */ /* 0x000ee20008000a00 */
[----:B--2---:R-:W-:Y:S01]  /*8a20*/  MOV R5, UR9 ;  /* 0x0000000900057c02 */ /* 0x004fe20008000f00 */
[----:B------:R-:W-:Y:S01]  /*8a30*/  IMAD.U32 R4, RZ, RZ, UR8 ;  /* 0x00000008ff047e24 */ /* 0x000fe2000f8e00ff */
[----:B-----5:R-:W-:Y:S01]  /*8a40*/  MOV R7, UR7 ;  /* 0x0000000700077c02 */ /* 0x020fe20008000f00 */
[----:B------:R-:W-:Y:S01]  /*8a50*/  IMAD.U32 R6, RZ, RZ, UR6 ;  /* 0x00000006ff067e24 */ /* 0x000fe2000f8e00ff */
[----:B---3--:R-:W-:Y:S01]  /*8a60*/  MOV R11, UR5 ;  /* 0x00000005000b7c02 */ /* 0x008fe20008000f00 */
[----:B------:R-:W-:Y:S02]  /*8a70*/  IMAD.U32 R10, RZ, RZ, UR4 ;  /* 0x00000004ff0a7e24 */ /* 0x000fe4000f8e00ff */
[----:B------:R-:W-:Y:S07]  /*8a80*/  LEPC R20, `(.L_x_132) ;  /* 0x000000001014794e */ /* 0x000fee0000000000 */
[----:B-1--4-:R-:W-:Y:S05]  /*8a90*/  CALL.ABS.NOINC R2 ;  /* 0x0000000002007343 */ /* 0x012fea0003c00000 */
.L_x_132:
[----:B------:R-:W-:Y:S01]  /*8aa0*/  ISETP.NE.AND P0, PT, R90, RZ, PT ;  /* 0x000000ff5a00720c */ /* 0x000fe20003f05270 */
[----:B------:R-:W-:Y:S05]  /*8ab0*/  WARPSYNC.ALL ;  /* 0x0000000000007948 */ /* 0x000fea0003800000 */
[----:B------:R-:W-:Y:S01]  /*8ac0*/  R2UR UR4, R39 ;  /* 0x00000000270472ca */ /* 0x000fe200000e0000 */
[----:B------:R-:W-:Y:S01]  /*8ad0*/  BSSY.RECONVERGENT B0, `(.L_x_133) ;  /* 0x000008e000007945 */ /* 0x000fe20003800200 */
[C---:B-1----:R-:W-:Y:S02]  /*8ae0*/  SHF.L.U32 R40, R48.reuse, 0x10, RZ ;  /* 0x0000001030287819 */ /* 0x042fe400000006ff */
[----:B------:R-:W-:Y:S02]  /*8af0*/  LOP3.LUT R43, R48, 0xffff0000, RZ, 0xc0, !PT ;  /* 0xffff0000302b7812 */ /* 0x000fe400078ec0ff */
[C---:B------:R-:W-:Y:S02]  /*8b00*/  SHF.L.U32 R42, R49.reuse, 0x10, RZ ;  /* 0x00000010312a7819 */ /* 0x040fe400000006ff */
[----:B------:R-:W-:Y:S02]  /*8b10*/  LOP3.LUT R44, R49, 0xffff0000, RZ, 0xc0, !PT ;  /* 0xffff0000312c7812 */ /* 0x000fe400078ec0ff */
[C---:B------:R-:W-:Y:S02]  /*8b20*/  SHF.L.U32 R45, R50.reuse, 0x10, RZ ;  /* 0x00000010322d7819 */ /* 0x040fe400000006ff */
[----:B------:R-:W-:Y:S01]  /*8b30*/  LOP3.LUT R46, R50, 0xffff0000, RZ, 0xc0, !PT ;  /* 0xffff0000322e7812 */ /* 0x000fe200078ec0ff */
[----:B----4-:R-:W1:Y:S01]  /*8b40*/  LDTM.x32 R4, tmem[UR4+0x20] ;  /* 0x00002004000479ee */ /* 0x010e6200082c0000 */
[C---:B---3--:R-:W-:Y:S01]  /*8b50*/  SHF.L.U32 R47, R51.reuse, 0x10, RZ ;  /* 0x00000010332f7819 */ /* 0x048fe200000006ff */
[----:B------:R-:W-:Y:S01]  /*8b60*/  USHF.L.U32 UR4, UR50, 0xd, URZ ;  /* 0x0000000d32047899 */ /* 0x000fe200080006ff */
[----:B------:R-:W-:Y:S01]  /*8b70*/  LOP3.LUT R48, R51, 0xffff0000, RZ, 0xc0, !PT ;  /* 0xffff000033307812 */ /* 0x000fe200078ec0ff */
[----:B------:R-:W-:Y:S01]  /*8b80*/  NOP ;  /* 0x0000000000007918 */ /* 0x000fe20000000000 */
[C---:B------:R-:W-:Y:S02]  /*8b90*/  SHF.L.U32 R49, R56.reuse, 0x10, RZ ;  /* 0x0000001038317819 */ /* 0x040fe400000006ff */
[----:B------:R-:W-:Y:S02]  /*8ba0*/  LOP3.LUT R50, R56, 0xffff0000, RZ, 0xc0, !PT ;  /* 0xffff000038327812 */ /* 0x000fe400078ec0ff */
[C---:B------:R-:W-:Y:S02]  /*8bb0*/  SHF.L.U32 R51, R57.reuse, 0x10, RZ ;  /* 0x0000001039337819 */ /* 0x040fe400000006ff */
[----:B------:R-:W-:Y:S02]  /*8bc0*/  LOP3.LUT R52, R57, 0xffff0000, RZ, 0xc0, !PT ;  /* 0xffff000039347812 */ /* 0x000fe400078ec0ff */
[----:B------:R-:W-:Y:S02]  /*8bd0*/  IADD3 R120, PT, PT, R105, UR4, RZ ;  /* 0x0000000469787c10 */ /* 0x000fe4000fffe0ff */
[C---:B------:R-:W-:Y:S02]  /*8be0*/  SHF.L.U32 R53, R58.reuse, 0x10, RZ ;  /* 0x000000103a357819 */ /* 0x040fe400000006ff */
[----:B------:R-:W-:Y:S02]  /*8bf0*/  LOP3.LUT R54, R58, 0xffff0000, RZ, 0xc0, !PT ;  /* 0xffff00003a367812 */ /* 0x000fe400078ec0ff */
[----:B------:R-:W-:Y:S02]  /*8c00*/  SHF.L.U32 R55, R59, 0x10, RZ ;  /* 0x000000103b377819 */ /* 0x000fe400000006ff */
[----:B------:R-:W-:Y:S02]  /*8c10*/  IADD3 R107, PT, PT, R107, 0x1a0, RZ ;  /* 0x000001a06b6b7810 */ /* 0x000fe40007ffe0ff */
[----:B------:R-:W-:Y:S01]  /*8c20*/  LOP3.LUT R56, R59, 0xffff0000, RZ, 0xc0, !PT ;  /* 0xffff00003b387812 */ /* 0x000fe200078ec0ff */
[C---:B-1----:R-:W-:Y:S01]  /*8c30*/  FMUL R0, R38.reuse, R4 ;  /* 0x0000000426007220 */ /* 0x042fe20000400000 */
[----:B------:R-:W-:Y:S01]  /*8c40*/  IADD3 R111, PT, PT, R85, R120, RZ ;  /* 0x00000078556f7210 */ /* 0x000fe20007ffe0ff */
[----:B------:R-:W-:Y:S01]  /*8c50*/  FMUL R2, R38, R5 ;  /* 0x0000000526027220 */ /* 0x000fe20000400000 */
[----:B------:R-:W-:Y:S01]  /*8c60*/  SHF.L.U32 R57, R64, 0x10, RZ ;  /* 0x0000001040397819 */ /* 0x000fe200000006ff */
[----:B------:R-:W-:Y:S01]  /*8c70*/  FMUL R3, R38, R6 ;  /* 0x0000000626037220 */ /* 0x000fe20000400000 */
[----:B------:R-:W-:Y:S01]  /*8c80*/  IADD3 R120, PT, PT, R84, R120, RZ ;  /* 0x0000007854787210 */ /* 0x000fe20007ffe0ff */
[----:B------:R-:W-:Y:S01]  /*8c90*/  FMUL R7, R38, R7 ;  /* 0x0000000726077220 */ /* 0x000fe20000400000 */
[----:B------:R-:W-:Y:S01]  /*8ca0*/  LOP3.LUT R58, R64, 0xffff0000, RZ, 0xc0, !PT ;  /* 0xffff0000403a7812 */ /* 0x000fe200078ec0ff */
[----:B------:R-:W-:Y:S01]  /*8cb0*/  FFMA R0, R41, R40, R0 ;  /* 0x0000002829007223 */ /* 0x000fe20000000000 */
[----:B------:R-:W-:Y:S01]  /*8cc0*/  SHF.L.U32 R59, R65, 0x10, RZ ;  /* 0x00000010413b7819 */ /* 0x000fe200000006ff */
[C---:B------:R-:W-:Y:S01]  /*8cd0*/  FMUL R4, R38.reuse, R8 ;  /* 0x0000000826047220 */ /* 0x040fe20000400000 */
[----:B------:R-:W-:Y:S01]  /*8ce0*/  LOP3.LUT R107, R107, 0xfefffff8, RZ, 0xc0, !PT ;  /* 0xfefffff86b6b7812 */ /* 0x000fe200078ec0ff */
[----:B------:R-:W-:Y:S01]  /*8cf0*/  FFMA R2, R41, R43, R2 ;  /* 0x0000002b29027223 */ /* 0x000fe20000000002 */
[----:B------:R-:W-:Y:S01]  /*8d00*/  LOP3.LUT R60, R65, 0xffff0000, RZ, 0xc0, !PT ;  /* 0xffff0000413c7812 */ /* 0x000fe200078ec0ff */
[----:B------:R-:W-:Y:S01]  /*8d10*/  FMUL R5, R38, R9 ;  /* 0x0000000926057220 */ /* 0x000fe20000400000 */
[----:B------:R-:W-:Y:S01]  /*8d20*/  SHF.L.U32 R61, R66, 0x10, RZ ;  /* 0x00000010423d7819 */ /* 0x000fe200000006ff */
[----:B------:R1:W-:Y:S01]  /*8d30*/  SYNCS.ARRIVE.TRANS64.RED.A1T0 RZ, [R107+URZ], RZ ;  /* 0x000000ff6bff79a7 */ /* 0x0003e200081004ff */
[----:B------:R-:W-:Y:S01]  /*8d40*/  F2FP.BF16.F32.PACK_AB R84, R2, R0 ;  /* 0x000000000254723e */ /* 0x000fe200000010ff */
[C---:B------:R-:W-:Y:S01]  /*8d50*/  FFMA R3, R41.reuse, R42, R3 ;  /* 0x0000002a29037223 */ /* 0x040fe20000000003 */
[----:B------:R-:W-:Y:S01]  /*8d60*/  IADD3 R121, PT, PT, R104, R111, RZ ;  /* 0x0000006f68797210 */ /* 0x000fe20007ffe0ff */
[C---:B------:R-:W-:Y:S01]  /*8d70*/  FFMA R7, R41.reuse, R44, R7 ;  /* 0x0000002c29077223 */ /* 0x040fe20000000007 */
[C---:B------:R-:W-:Y:S01]  /*8d80*/  FFMA R4, R41.reuse, R45, R4 ;  /* 0x0000002d29047223 */ /* 0x040fe20000000004 */
[----:B------:R-:W-:Y:S01]  /*8d90*/  FFMA R5, R41, R46, R5 ;  /* 0x0000002e29057223 */ /* 0x000fe20000000005 */
[----:B------:R-:W-:Y:S01]  /*8da0*/  FMUL R6, R38, R10 ;  /* 0x0000000a26067220 */ /* 0x000fe20000400000 */
[----:B------:R-:W-:Y:S01]  /*8db0*/  LOP3.LUT R62, R66, 0xffff0000, RZ, 0xc0, !PT ;  /* 0xffff0000423e7812 */ /* 0x000fe200078ec0ff */
[C---:B------:R-:W-:Y:S01]  /*8dc0*/  FMUL R11, R38.reuse, R11 ;  /* 0x0000000b260b7220 */ /* 0x040fe20000400000 */
[----:B------:R-:W-:Y:S01]  /*8dd0*/  F2FP.BF16.F32.PACK_AB R85, R7, R3 ;  /* 0x000000030755723e */ /* 0x000fe200000010ff */
[----:B------:R-:W-:Y:S01]  /*8de0*/  FFMA R6, R41, R47, R6 ;  /* 0x0000002f29067223 */ /* 0x000fe20000000006 */
[----:B------:R-:W-:Y:S01]  /*8df0*/  F2FP.BF16.F32.PACK_AB R86, R5, R4 ;  /* 0x000000040556723e */ /* 0x000fe200000010ff */
[----:B------:R-:W-:Y:S01]  /*8e00*/  FFMA R11, R41, R48, R11 ;  /* 0x00000030290b7223 */ /* 0x000fe2000000000b */
[C---:B------:R-:W-:Y:S01]  /*8e10*/  FMUL R8, R38.reuse, R12 ;  /* 0x0000000c26087220 */ /* 0x040fe20000400000 */
[C---:B------:R-:W-:Y:S01]  /*8e20*/  FMUL R9, R38.reuse, R13 ;  /* 0x0000000d26097220 */ /* 0x040fe20000400000 */
[C---:B------:R-:W-:Y:S01]  /*8e30*/  FMUL R10, R38.reuse, R14 ;  /* 0x0000000e260a7220 */ /* 0x040fe20000400000 */
[----:B------:R-:W-:Y:S01]  /*8e40*/  SHF.L.U32 R63, R67, 0x10, RZ ;  /* 0x00000010433f7819 */ /* 0x000fe200000006ff */
[----:B------:R-:W-:Y:S01]  /*8e50*/  FFMA R8, R41, R49, R8 ;  /* 0x0000003129087223 */ /* 0x000fe20000000008 */
[----:B------:R-:W-:Y:S01]  /*8e60*/  F2FP.BF16.F32.PACK_AB R87, R11, R6 ;  /* 0x000000060b57723e */ /* 0x000fe200000010ff */
[----:B------:R-:W-:Y:S01]  /*8e70*/  FFMA R9, R41, R50, R9 ;  /* 0x0000003229097223 */ /* 0x000fe20000000009 */
[C---:B------:R-:W-:Y:S01]  /*8e80*/  FMUL R15, R38.reuse, R15 ;  /* 0x0000000f260f7220 */ /* 0x040fe20000400000 */
[C---:B------:R-:W-:Y:S01]  /*8e90*/  FMUL R12, R38.reuse, R16 ;  /* 0x00000010260c7220 */ /* 0x040fe20000400000 */
[----:B------:R-:W-:Y:S01]  /*8ea0*/  FMUL R13, R38, R17 ;  /* 0x00000011260d7220 */ /* 0x000fe20000400000 */
[----:B------:R1:W-:Y:S01]  /*8eb0*/  STS.128 [R105+UR4], R84 ;  /* 0x0000005469007988 */ /* 0x0003e20008000c04 */
[----:B------:R-:W-:Y:S01]  /*8ec0*/  LOP3.LUT R64, R67, 0xffff0000, RZ, 0xc0, !PT ;  /* 0xffff000043407812 */ /* 0x000fe200078ec0ff */
[C---:B------:R-:W-:Y:S01]  /*8ed0*/  FFMA R10, R41.reuse, R51, R10 ;  /* 0x00000033290a7223 */ /* 0x040fe2000000000a */
[----:B------:R-:W-:Y:S01]  /*8ee0*/  SHF.L.U32 R65, R72, 0x10, RZ ;  /* 0x0000001048417819 */ /* 0x000fe200000006ff */
[----:B------:R-:W-:Y:S01]  /*8ef0*/  FFMA R15, R41, R52, R15 ;  /* 0x00000034290f7223 */ /* 0x000fe2000000000f */
[----:B------:R-:W-:Y:S01]  /*8f00*/  F2FP.BF16.F32.PACK_AB R100, R9, R8 ;  /* 0x000000080964723e */ /* 0x000fe200000010ff */
[C---:B------:R-:W-:Y:S01]  /*8f10*/  FFMA R12, R41.reuse, R53, R12 ;  /* 0x00000035290c7223 */ /* 0x040fe2000000000c */
[C---:B------:R-:W-:Y:S01]  /*8f20*/  FFMA R13, R41.reuse, R54, R13 ;  /* 0x00000036290d7223 */ /* 0x040fe2000000000d */
[C---:B------:R-:W-:Y:S01]  /*8f30*/  FMUL R14, R38.reuse, R18 ;  /* 0x00000012260e7220 */ /* 0x040fe20000400000 */
[C---:B------:R-:W-:Y:S01]  /*8f40*/  FMUL R19, R38.reuse, R19 ;  /* 0x0000001326137220 */ /* 0x040fe20000400000 */
[C---:B------:R-:W-:Y:S01]  /*8f50*/  FMUL R16, R38.reuse, R20 ;  /* 0x0000001426107220 */ /* 0x040fe20000400000 */
[C---:B------:R-:W-:Y:S01]  /*8f60*/  FMUL R17, R38.reuse, R21 ;  /* 0x0000001526117220 */ /* 0x040fe20000400000 */
[C---:B------:R-:W-:Y:S01]  /*8f70*/  FFMA R14, R41.reuse, R55, R14 ;  /* 0x00000037290e7223 */ /* 0x040fe2000000000e */
        /* <DEDUP_REMOVED lines=9> */
[----:B------:R-:W-:Y:S01]  /*9010*/  FFMA R23, R41, R60, R23 ;  /* 0x0000003c29177223 */ /* 0x000fe20000000017 */
[C---:B------:R-:W-:Y:S01]  /*9020*/  FMUL R27, R38.reuse, R27 ;  /* 0x0000001b261b7220 */ /* 0x040fe20000400000 */
[----:B------:R-:W-:Y:S01]  /*9030*/  F2FP.BF16.F32.PACK_AB R101, R15, R10 ;  /* 0x0000000a0f65723e */ /* 0x000fe200000010ff */
[----:B------:R-:W-:Y:S01]  /*9040*/  FFMA R20, R41, R61, R20 ;  /* 0x0000003d29147223 */ /* 0x000fe20000000014 */
[----:B------:R-:W-:Y:S01]  /*9050*/  F2FP.BF16.F32.PACK_AB R102, R13, R12 ;  /* 0x0000000c0d66723e */ /* 0x000fe200000010ff */
[----:B------:R-:W-:Y:S01]  /*9060*/  FMUL R24, R38, R28 ;  /* 0x0000001c26187220 */ /* 0x000fe20000400000 */
[----:B------:R-:W-:Y:S01]  /*9070*/  F2FP.BF16.F32.PACK_AB R103, R19, R14 ;  /* 0x0000000e1367723e */ /* 0x000fe200000010ff */
[----:B------:R-:W-:Y:S01]  /*9080*/  FFMA R21, R41, R62, R21 ;  /* 0x0000003e29157223 */ /* 0x000fe20000000015 */
[----:B------:R-:W-:Y:S01]  /*9090*/  LOP3.LUT R66, R72, 0xffff0000, RZ, 0xc0, !PT ;  /* 0xffff000048427812 */ /* 0x000fe200078ec0ff */
[C---:B------:R-:W-:Y:S01]  /*90a0*/  FMUL R25, R38.reuse, R29 ;  /* 0x0000001d26197220 */ /* 0x040fe20000400000 */
[----:B------:R-:W-:Y:S01]  /*90b0*/  SHF.L.U32 R67, R73, 0x10, RZ ;  /* 0x0000001049437819 */ /* 0x000fe200000006ff */
[----:B------:R1:W-:Y:S01]  /*90c0*/  STS.128 [R111+0x10], R100 ;  /* 0x000010646f007388 */ /* 0x0003e20000000c00 */
[----:B------:R-:W-:Y:S01]  /*90d0*/  FFMA R22, R41, R63, R22 ;  /* 0x0000003f29167223 */ /* 0x000fe20000000016 */
[----:B------:R-:W-:Y:S01]  /*90e0*/  LOP3.LUT R68, R73, 0xffff0000, RZ, 0xc0, !PT ;  /* 0xffff000049447812 */ /* 0x000fe200078ec0ff */
[----:B------:R-:W-:Y:S01]  /*90f0*/  FMUL R26, R38, R30 ;  /* 0x0000001e261a7220 */ /* 0x000fe20000400000 */
[C---:B------:R-:W-:Y:S01]  /*9100*/  FFMA R27, R41.reuse, R64, R27 ;  /* 0x00000040291b7223 */ /* 0x040fe2000000001b */
[----:B------:R-:W-:Y:S01]  /*9110*/  SHF.L.U32 R69, R74, 0x10, RZ ;  /* 0x000000104a457819 */ /* 0x000fe200000006ff */
[----:B------:R-:W-:Y:S01]  /*9120*/  FMUL R31, R38, R31 ;  /* 0x0000001f261f7220 */ /* 0x000fe20000400000 */
[C---:B------:R-:W-:Y:S01]  /*9130*/  FFMA R24, R41.reuse, R65, R24 ;  /* 0x0000004129187223 */ /* 0x040fe20000000018 */
[----:B------:R-:W-:Y:S01]  /*9140*/  LOP3.LUT R70, R74, 0xffff0000, RZ, 0xc0, !PT ;  /* 0xffff00004a467812 */ /* 0x000fe200078ec0ff */
[C---:B------:R-:W-:Y:S01]  /*9150*/  FMUL R28, R38.reuse, R32 ;  /* 0x00000020261c7220 */ /* 0x040fe20000400000 */
[----:B------:R-:W-:Y:S01]  /*9160*/  FFMA R25, R41, R66, R25 ;  /* 0x0000004229197223 */ /* 0x000fe20000000019 */
[----:B------:R-:W-:Y:S01]  /*9170*/  SHF.L.U32 R71, R75, 0x10, RZ ;  /* 0x000000104b477819 */ /* 0x000fe200000006ff */
[C---:B------:R-:W-:Y:S01]  /*9180*/  FMUL R29, R38.reuse, R33 ;  /* 0x00000021261d7220 */ /* 0x040fe20000400000 */
[----:B------:R-:W-:Y:S01]  /*9190*/  FFMA R26, R41, R67, R26 ;  /* 0x00000043291a7223 */ /* 0x000fe2000000001a */
[----:B------:R-:W-:Y:S01]  /*91a0*/  LOP3.LUT R72, R75, 0xffff0000, RZ, 0xc0, !PT ;  /* 0xffff00004b487812 */ /* 0x000fe200078ec0ff */
        /* <DEDUP_REMOVED lines=8> */
[----:B------:R-:W-:Y:S01]  /*9230*/  FFMA R30, R41, R71, R30 ;  /* 0x00000047291e7223 */ /* 0x000fe2000000001e */
[----:B------:R-:W-:Y:S01]  /*9240*/  F2FP.BF16.F32.PACK_AB R115, R27, R22 ;  /* 0x000000161b73723e */ /* 0x000fe200000010ff */
[----:B------:R-:W-:Y:S01]  /*9250*/  FFMA R35, R41, R72, R35 ;  /* 0x0000004829237223 */ /* 0x000fe20000000023 */
[----:B------:R-:W-:Y:S02]  /*9260*/  F2FP.BF16.F32.PACK_AB R116, R25, R24 ;  /* 0x000000181974723e */ /* 0x000fe400000010ff */
[----:B------:R-:W-:Y:S01]  /*9270*/  F2FP.BF16.F32.PACK_AB R117, R31, R26 ;  /* 0x0000001a1f75723e */ /* 0x000fe200000010ff */
[----:B------:R1:W-:Y:S01]  /*9280*/  STS.128 [R120+0x20], R112 ;  /* 0x0000207078007388 */ /* 0x0003e20000000c00 */
        /* <DEDUP_REMOVED lines=12> */
[----:B------:R-:W-:Y:S02]  /*9350*/  UIADD3 UR40, UPT, UPT, UR51, 0x200, UR4 ;  /* 0x0000020033287890 */ /* 0x000fe4000fffe004 */
[----:B------:R-:W-:Y:S02]  /*9360*/  UIADD3 UR41, UPT, UPT, UR53, 0x20, URZ ;  /* 0x0000002035297890 */ /* 0x000fe4000fffe0ff */
[----:B--2---:R-:W-:Y:S04]  /*9370*/  UIADD3 UR6, UP0, UPT, UR8, 0x680, URZ ;  /* 0x0000068008067890 */ /* 0x004fe8000ff1e0ff */
[----:B------:R-:W-:Y:S09]  /*9380*/  UIADD3.X UR7, UPT, UPT, URZ, UR9, URZ, UP0, !UPT ;  /* 0x00000009ff077290 */ /* 0x000ff200087fe4ff */
[----:B------:R2:W-:Y:S02]  /*9390*/  UTMASTG.4D [UR40], [UR6] ;  /* 0x00000028060073b5 */ /* 0x0005e40008018000 */
[----:B--2---:R0:W-:Y:S02]  /*93a0*/  UTMACMDFLUSH ;  /* 0x00000000000079b7 */ /* 0x0041e40000000000 */
.L_x_134:
[----:B------:R-:W-:Y:S05]  /*93b0*/  BSYNC.RECONVERGENT B0 ;  /* 0x0000000000007941 */ /* 0x000fea0003800200 */
.L_x_133:
[----:B------:R-:W-:Y:S01]  /*93c0*/  UIADD3 UR4, UPT, UPT, UR50, 0x1, URZ ;  /* 0x0000000132047890 */ /* 0x000fe2000fffe0ff */
[----:B------:R-:W-:Y:S03]  /*93d0*/  BSSY.RECONVERGENT B0, `(.L_x_135) ;  /* 0x0000008000007945 */ /* 0x000fe60003800200 */
[----:B------:R-:W-:Y:S04]  /*93e0*/  UISETP.NE.AND UP0, UPT, UR4, 0x3, UPT ;  /* 0x000000030400788c */ /* 0x000fe8000bf05270 */
[----:B------:R-:W-:Y:S02]  /*93f0*/  UISETP.EQ.XOR UP1, UPT, UR49, 0x3, !UP0 ;  /* 0x000000033100788c */ /* 0x000fe4000c722a70 */
[----:B------:R-:W-:Y:S02]  /*9400*/  USEL UR52, UR4, URZ, UP0 ;  /* 0x000000ff04347287 */ /* 0x000fe40008000000 */
[----:B------:R-:W-:Y:S04]  /*9410*/  USEL UR5, URZ, 0x1, !UP1 ;  /* 0x00000001ff057887 */ /* 0x000fe8000c800000 */
[----:B------:R-:W-:Y:S01]  /*9420*/  ULOP3.LUT UR57, UR57, UR5, URZ, 0x3c, !UPT ;  /* 0x0000000539397292 */ /* 0x000fe2000f8e3cff */
[----:B------:R-:W-:Y:S11]  /*9430*/  @P0 BRA `(.L_x_136) ;  /* 0x0000000000040947 */ /* 0x000ff60003800000 */
[----:B------:R-:W-:Y:S04]  /*9440*/  DEPBAR.LE SB0, 0x1 ;  /* 0x000080400000791a */ /* 0x000fe80000000000 */
.L_x_136:
[----:B------:R-:W-:Y:S05]  /*9450*/  BSYNC.RECONVERGENT B0 ;  /* 0x0000000000007941 */ /* 0x000fea0003800200 */
.L_x_135:
[----:B------:R-:W-:Y:S01]  /*9460*/  BAR.SYNC.DEFER_BLOCKING 0x1, 0x80 ;  /* 0x0042000000007b1d */ /* 0x000fe20000010000 */
[----:B------:R-:W-:Y:S01]  /*9470*/  UISETP.NE.AND UP0, UPT, UR56, -0x2, UPT ;  /* 0xfffffffe3800788c */ /* 0x000fe2000bf05270 */
[----:B------:R-:W-:Y:S08]  /*9480*/  IADD3 R0, PT, PT, R36, 0x1, RZ ;  /* 0x0000000124007810 */ /* 0x000ff00007ffe0ff */
[----:B------:R-:W-:Y:S05]  /*9490*/  BRA.U !UP0, `(.L_x_137) ;  /* 0x00000001082c7547 */ /* 0x000fea000b800000 */
[----:B------:R-:W2:Y:S01]  /*94a0*/  S2R R2, SR_CgaCtaId ;  /* 0x0000000000027919 */ /* 0x000ea20000008800 */
[----:B------:R-:W-:Y:S01]  /*94b0*/  ISETP.NE.AND P0, PT, R110, RZ, PT ;  /* 0x000000ff6e00720c */ /* 0x000fe20003f05270 */
[----:B------:R-:W-:Y:S01]  /*94c0*/  IMAD.U32 R3, RZ, RZ, UR54 ;  /* 0x00000036ff037e24 */ /* 0x000fe2000f8e00ff */
[----:B------:R-:W-:Y:S02]  /*94d0*/  UIADD3 UR4, UPT, UPT, UR54, 0x1, URZ ;  /* 0x0000000136047890 */ /* 0x000fe4000fffe0ff */
[----:B------:R-:W-:Y:S02]  /*94e0*/  ISETP.NE.U32.OR P0, PT, R109, 0x1, !P0 ;  /* 0x000000016d00780c */ /* 0x000fe40004705470 */
[----:B------:R-:W-:Y:S04]  /*94f0*/  UISETP.NE.AND UP0, UPT, UR4, 0x3, UPT ;  /* 0x000000030400788c */ /* 0x000fe8000bf05270 */
[----:B------:R-:W-:Y:S07]  /*9500*/  USEL UR54, UR4, URZ, UP0 ;  /* 0x000000ff04367287 */ /* 0x000fee0008000000 */
[----:B------:R-:W-:Y:S05]  /*9510*/  @P0 LEA R3, R3, UR51, 0x3 ;  /* 0x0000003303030c11 */ /* 0x000fea000f8e18ff */
[----:B------:R-:W-:Y:S05]  /*9520*/  @P0 VIADD R3, R3, 0x158 ;  /* 0x0000015803030836 */ /* 0x000fea0000000000 */
[----:B--2---:R-:W-:Y:S04]  /*9530*/  @P0 PRMT R2, R2, 0x654, R3 ;  /* 0x0000065402020816 */ /* 0x004fe80000000003 */
[----:B------:R2:W-:Y:S03]  /*9540*/  @P0 SYNCS.ARRIVE.TRANS64.RED.A1T0 RZ, [R2+URZ], RZ ;  /* 0x000000ff02ff09a7 */ /* 0x0005e600081004ff */
.L_x_137:
[----:B------:R-:W-:Y:S01]  /*9550*/  R2UR UR5, R95 ;  /* 0x000000005f0572ca */ /* 0x000fe200000e0000 */
[----:B------:R-:W-:Y:S01]  /*9560*/  UIADD3 UR56, UPT, UPT, UR56, 0x2, URZ ;  /* 0x0000000238387890 */ /* 0x000fe2000fffe0ff */
[----:B------:R-:W-:Y:S02]  /*9570*/  R2UR UR4, R96 ;  /* 0x00000000600472ca */ /* 0x000fe400000e0000 */
[----:B------:R-:W-:Y:S02]  /*9580*/  LOP3.LUT P0, RZ, R82, 0x1, RZ, 0xc0, !PT ;  /* 0x0000000152ff7812 */ /* 0x000fe4000780c0ff */
[----:B------:R-:W-:Y:S02]  /*9590*/  R2UR UR49, R106 ;  /* 0x000000006a3172ca */ /* 0x000fe400000e0000 */
[----:B------:R-:W-:Y:S02]  /*95a0*/  ISETP.NE.AND P1, PT, R0, 0x2, PT ;  /* 0x000000020000780c */ /* 0x000fe40003f25270 */
[----:B------:R-:W-:Y:S02]  /*95b0*/  LOP3.LUT R88, R88, 0x1, RZ, 0x3c, !PT ;  /* 0x0000000158587812 */ /* 0x000fe400078e3cff */
[----:B--2---:R-:W-:Y:S01]  /*95c0*/  SEL R2, RZ, 0x1, P1 ;  /* 0x00000001ff027807 */ /* 0x004fe20000800000 */
[----:B------:R-:W-:Y:S01]  /*95d0*/  UIADD3 UR23, UPT, UPT, UR36, UR5, URZ ;  /* 0x0000000524177290 */ /* 0x000fe2000fffe0ff */
[----:B------:R-:W-:Y:S01]  /*95e0*/  SEL R36, R0, RZ, P1 ;  /* 0x000000ff00247207 */ /* 0x000fe20000800000 */
[----:B------:R-:W-:Y:S01]  /*95f0*/  UIADD3 UR28, UPT, UPT, UR37, UR4, URZ ;  /* 0x00000004251c7290 */ /* 0x000fe2000fffe0ff */
[----:B------:R-:W-:Y:S01]  /*9600*/  LOP3.LUT R89, R89, R2, RZ, 0x3c, !PT ;  /* 0x0000000259597212 */ /* 0x000fe200078e3cff */
[----:B------:R-:W-:Y:S10]  /*9610*/  @P0 BRA `(.L_x_138) ;  /* 0xffffffd000ac0947 */ /* 0x000ff4000383ffff */
[----:B------:R-:W-:-:S13]  /*9620*/  R2UR UR4, R97 ;  /* 0x00000000610472ca */ /* 0x000fda00000e0000 */
[----:B------:R-:W-:-:S09]  /*9630*/  UISETP.NE.AND UP0, UPT, UR4, URZ, UPT ;  /* 0x000000ff0400728c */ /* 0x000fd2000bf05270 */
[----:B------:R-:W-:Y:S05]  /*9640*/  BRA.U !UP0, `(.L_x_139) ;  /* 0x0000000108487547 */ /* 0x000fea000b800000 */
[----:B------:R-:W2:Y:S02]  /*9650*/  LDCU.64 UR4, c[0x0][0x890] ;  /* 0x00011200ff0477ac */ /* 0x000ea40008000a00 */
[----:B--2---:R-:W-:-:S04]  /*9660*/  UISETP.NE.U32.AND UP0, UPT, UR4, URZ, UPT ;  /* 0x000000ff0400728c */ /* 0x004fc8000bf05070 */
[----:B------:R-:W-:-:S09]  /*9670*/  UISETP.NE.AND.EX UP0, UPT, UR5, URZ, UPT, UP0 ;  /* 0x000000ff0500728c */ /* 0x000fd2000bf05300 */
[----:B------:R-:W-:Y:S05]  /*9680*/  BRA.U UP0, `(.L_x_140) ;  /* 0x00000001000c7547 */ /* 0x000fea000b800000 */
[----:B------:R-:W-:-:S13]  /*9690*/  FSETP.NEU.AND P0, PT, R41, RZ, PT ;  /* 0x000000ff2900720b */ /* 0x000fda0003f0d000 */
[----:B------:R-:W-:Y:S05]  /*96a0*/  @!P0 EXIT ;  /* 0x000000000000894d */ /* 0x000fea0003800000 */
[----:B------:R-:W-:Y:S05]  /*96b0*/  BRA `(.L_x_139) ;  /* 0x00000000002c7947 */ /* 0x000fea0003800000 */
.L_x_140:
[----:B------:R-:W-:Y:S01]  /*96c0*/  ISETP.NE.AND P0, PT, R108, RZ, PT ;  /* 0x000000ff6c00720c */ /* 0x000fe20003f05270 */
[----:B------:R-:W-:-:S12]  /*96d0*/  BSSY.RECONVERGENT B0, `(.L_x_139) ;  /* 0x0000009000007945 */ /* 0x000fd80003800200 */
[----:B------:R-:W-:Y:S05]  /*96e0*/  @P0 BRA `(.L_x_141) ;  /* 0x0000000000140947 */ /* 0x000fea0003800000 */
[----:B------:R-:W2:Y:S02]  /*96f0*/  LDCU.64 UR4, c[0x0][0x888] ;  /* 0x00011100ff0477ac */ /* 0x000ea40008000a00 */
[----:B--2---:R-:W-:-:S04]  /*9700*/  ISETP.NE.U32.AND P0, PT, RZ, UR4, PT ;  /* 0x00000004ff007c0c */ /* 0x004fc8000bf05070 */
[----:B------:R-:W-:-:S13]  /*9710*/  ISETP.NE.AND.EX P0, PT, RZ, UR5, PT, P0 ;  /* 0x00000005ff007c0c */ /* 0x000fda000bf05300 */
[----:B------:R-:W-:Y:S05]  /*9720*/  @!P0 EXIT ;  /* 0x000000000000894d */ /* 0x000fea0003800000 */
[----:B------:R-:W-:Y:S05]  /*9730*/  BRA `(.L_x_142) ;  /* 0x0000000000087947 */ /* 0x000fea0003800000 */
.L_x_141:
[----:B------:R-:W-:-:S13]  /*9740*/  FSETP.NEU.AND P0, PT, R41, RZ, PT ;  /* 0x000000ff2900720b */ /* 0x000fda0003f0d000 */
[----:B------:R-:W-:Y:S05]  /*9750*/  @!P0 EXIT ;  /* 0x000000000000894d */ /* 0x000fea0003800000 */
.L_x_142:
[----:B------:R-:W-:Y:S05]  /*9760*/  BSYNC.RECONVERGENT B0 ;  /* 0x0000000000007941 */ /* 0x000fea0003800200 */
.L_x_139:
[----:B------:R-:W2:Y:S01]  /*9770*/  S2UR UR5, SR_CgaCtaId ;  /* 0x00000000000579c3 */ /* 0x000ea20000008800 */
[----:B------:R-:W-:Y:S01]  /*9780*/  ULEA UR4, UR54, UR51, 0x3 ;  /* 0x0000003336047291 */ /* 0x000fe2000f8e18ff */
[----:B------:R-:W-:-:S04]  /*9790*/  DEPBAR.LE SB0, 0x0 ;  /* 0x000080000000791a */ /* 0x000fc80000000000 */
[----:B------:R-:W-:-:S04]  /*97a0*/  UIADD3 UR4, UPT, UPT, UR4, 0x158, URZ ;  /* 0x0000015804047890 */ /* 0x000fc8000fffe0ff */
[----:B--2---:R-:W-:-:S09]  /*97b0*/  UPRMT UR4, UR5, 0x654, UR4 ;  /* 0x0000065405047896 */ /* 0x004fd20008000004 */
[----:B------:R-:W-:Y:S01]  /*97c0*/  SYNCS.ARRIVE.TRANS64.RED.A1T0 RZ, [UR4], RZ ;  /* 0x000000ffffff79a7 */ /* 0x000fe20008100404 */
[----:B------:R-:W-:Y:S05]  /*97d0*/  EXIT ;  /* 0x000000000000794d */ /* 0x000fea0003800000 */
.L_x_25:
[----:B------:R-:W-:Y:S07]  /*97e0*/  MOV R0, UR11 ;  /* 0x0000000b00007c02 */ /* 0x000fee0008000f00 */
.L_x_143:
[----:B-1----:R1:W3:Y:S02]  /*97f0*/  SYNCS.PHASECHK.TRANS64.TRYWAIT P0, [R0+URZ+0xa0], R5 ;  /* 0x0000a005000075a7 */ /* 0x0022e400080011ff */
[----:B---3--:R-:W-:Y:S05]  /*9800*/  @!P0 NANOSLEEP.SYNCS 0x989680 ;  /* 0x009896800000895d */ /* 0x008fea0003900000 */
[----:B------:R-:W3:Y:S02]  /*9810*/  @!P0 SYNCS.PHASECHK.TRANS64 P0, [R0+URZ+0xa0], R5 ;  /* 0x0000a005000085a7 */ /* 0x000ee400080010ff */
[----:B---3--:R-:W-:Y:S05]  /*9820*/  @!P0 BRA `(.L_x_143) ;  /* 0xfffffffc00f08947 */ /* 0x008fea000383ffff */
[----:B------:R-:W-:Y:S05]  /*9830*/  BRA `(.L_x_24) ;  /* 0xffffff8800087947 */ /* 0x000fea000383ffff */
.L_x_32:
[----:B------:R-:W-:Y:S07]  /*9840*/  MOV R0, UR21 ;  /* 0x0000001500007c02 */ /* 0x000fee0008000f00 */
.L_x_144:
[----:B-1----:R1:W3:Y:S02]  /*9850*/  SYNCS.PHASECHK.TRANS64.TRYWAIT P0, [R0+URZ+0xa0], R5 ;  /* 0x0000a005000075a7 */ /* 0x0022e400080011ff */
[----:B---3--:R-:W-:Y:S05]  /*9860*/  @!P0 NANOSLEEP.SYNCS 0x989680 ;  /* 0x009896800000895d */ /* 0x008fea0003900000 */
[----:B------:R-:W3:Y:S02]  /*9870*/  @!P0 SYNCS.PHASECHK.TRANS64 P0, [R0+URZ+0xa0], R5 ;  /* 0x0000a005000085a7 */ /* 0x000ee400080010ff */
[----:B---3--:R-:W-:Y:S05]  /*9880*/  @!P0 BRA `(.L_x_144) ;  /* 0xfffffffc00f08947 */ /* 0x008fea000383ffff */
[----:B------:R-:W-:Y:S05]  /*9890*/  BRA `(.L_x_31) ;  /* 0xffffff8c00487947 */ /* 0x000fea000383ffff */
.L_x_37:
[----:B-1----:R-:W-:-:S07]  /*98a0*/  MOV R0, UR27 ;  /* 0x0000001b00007c02 */ /* 0x002fce0008000f00 */
.L_x_145:
[----:B-1----:R1:W2:Y:S02]  /*98b0*/  SYNCS.PHASECHK.TRANS64.TRYWAIT P0, [R0+URZ+0x180], R3 ;  /* 0x00018003000075a7 */ /* 0x0022a400080011ff */
[----:B--2---:R-:W-:Y:S05]  /*98c0*/  @!P0 NANOSLEEP.SYNCS 0x989680 ;  /* 0x009896800000895d */ /* 0x004fea0003900000 */
[----:B------:R-:W2:Y:S02]  /*98d0*/  @!P0 SYNCS.PHASECHK.TRANS64 P0, [R0+URZ+0x180], R3 ;  /* 0x00018003000085a7 */ /* 0x000ea400080010ff */
[----:B--2---:R-:W-:Y:S05]  /*98e0*/  @!P0 BRA `(.L_x_145) ;  /* 0xfffffffc00f08947 */ /* 0x004fea000383ffff */
[----:B------:R-:W-:Y:S05]  /*98f0*/  BRA `(.L_x_146) ;  /* 0xffffff9000287947 */ /* 0x000fea000383ffff */
.L_x_41:
[----:B------:R-:W-:-:S07]  /*9900*/  MOV R0, UR4 ;  /* 0x0000000400007c02 */ /* 0x000fce0008000f00 */
.L_x_147:
[----:B-1----:R1:W2:Y:S02]  /*9910*/  SYNCS.PHASECHK.TRANS64.TRYWAIT P0, [R0+URZ], R3 ;  /* 0x00000003000075a7 */ /* 0x0022a400080011ff */
[----:B--2---:R-:W-:Y:S05]  /*9920*/  @!P0 NANOSLEEP.SYNCS 0x989680 ;  /* 0x009896800000895d */ /* 0x004fea0003900000 */
[----:B------:R-:W2:Y:S02]  /*9930*/  @!P0 SYNCS.PHASECHK.TRANS64 P0, [R0+URZ], R3 ;  /* 0x00000003000085a7 */ /* 0x000ea400080010ff */
[----:B--2---:R-:W-:Y:S05]  /*9940*/  @!P0 BRA `(.L_x_147) ;  /* 0xfffffffc00f08947 */ /* 0x004fea000383ffff */
[----:B------:R-:W-:Y:S05]  /*9950*/  BRA `(.L_x_148) ;  /* 0xffffff9400bc7947 */ /* 0x000fea000383ffff */
.L_x_42:
[----:B------:R-:W-:-:S07]  /*9960*/  MOV R0, UR5 ;  /* 0x0000000500007c02 */ /* 0x000fce0008000f00 */
.L_x_149:
[----:B-1----:R1:W2:Y:S02]  /*9970*/  SYNCS.PHASECHK.TRANS64.TRYWAIT P0, [R0+URZ], R3 ;  /* 0x00000003000075a7 */ /* 0x0022a400080011ff */
[----:B--2---:R-:W-:Y:S05]  /*9980*/  @!P0 NANOSLEEP.SYNCS 0x989680 ;  /* 0x009896800000895d */ /* 0x004fea0003900000 */
[----:B------:R-:W2:Y:S02]  /*9990*/  @!P0 SYNCS.PHASECHK.TRANS64 P0, [R0+URZ], R3 ;  /* 0x00000003000085a7 */ /* 0x000ea400080010ff */
[----:B--2---:R-:W-:Y:S05]  /*99a0*/  @!P0 BRA `(.L_x_149) ;  /* 0xfffffffc00f08947 */ /* 0x004fea000383ffff */
[----:B------:R-:W-:Y:S05]  /*99b0*/  BRA `(.L_x_150) ;  /* 0xffffff9400cc7947 */ /* 0x000fea000383ffff */
.L_x_43:
[----:B------:R-:W-:-:S07]  /*99c0*/  MOV R0, UR5 ;  /* 0x0000000500007c02 */ /* 0x000fce0008000f00 */
.L_x_151:
[----:B-1----:R1:W2:Y:S02]  /*99d0*/  SYNCS.PHASECHK.TRANS64.TRYWAIT P0, [R0+URZ], R3 ;  /* 0x00000003000075a7 */ /* 0x0022a400080011ff */
[----:B--2---:R-:W-:Y:S05]  /*99e0*/  @!P0 NANOSLEEP.SYNCS 0x989680 ;  /* 0x009896800000895d */ /* 0x004fea0003900000 */
[----:B------:R-:W2:Y:S02]  /*99f0*/  @!P0 SYNCS.PHASECHK.TRANS64 P0, [R0+URZ], R3 ;  /* 0x00000003000085a7 */ /* 0x000ea400080010ff */
[----:B--2---:R-:W-:Y:S05]  /*9a00*/  @!P0 BRA `(.L_x_151) ;  /* 0xfffffffc00f08947 */ /* 0x004fea000383ffff */
[----:B------:R-:W-:Y:S05]  /*9a10*/  BRA `(.L_x_152) ;  /* 0xffffff9400dc7947 */ /* 0x000fea000383ffff */
.L_x_44:
[----:B------:R-:W-:-:S07]  /*9a20*/  MOV R0, UR5 ;  /* 0x0000000500007c02 */ /* 0x000fce0008000f00 */
.L_x_153:
[----:B-1----:R1:W2:Y:S02]  /*9a30*/  SYNCS.PHASECHK.TRANS64.TRYWAIT P0, [R0+URZ], R3 ;  /* 0x00000003000075a7 */ /* 0x0022a400080011ff */
[----:B--2---:R-:W-:Y:S05]  /*9a40*/  @!P0 NANOSLEEP.SYNCS 0x989680 ;  /* 0x009896800000895d */ /* 0x004fea0003900000 */
[----:B------:R-:W2:Y:S02]  /*9a50*/  @!P0 SYNCS.PHASECHK.TRANS64 P0, [R0+URZ], R3 ;  /* 0x00000003000085a7 */ /* 0x000ea400080010ff */
[----:B--2---:R-:W-:Y:S05]  /*9a60*/  @!P0 BRA `(.L_x_153) ;  /* 0xfffffffc00f08947 */ /* 0x004fea000383ffff */
[----:B------:R-:W-:Y:S05]  /*9a70*/  BRA `(.L_x_154) ;  /* 0xffffff9400ec7947 */ /* 0x000fea000383ffff */
.L_x_45:
[----:B------:R-:W-:-:S07]  /*9a80*/  MOV R0, UR5 ;  /* 0x0000000500007c02 */ /* 0x000fce0008000f00 */
.L_x_155:
[----:B-1----:R1:W2:Y:S02]  /*9a90*/  SYNCS.PHASECHK.TRANS64.TRYWAIT P0, [R0+URZ], R3 ;  /* 0x00000003000075a7 */ /* 0x0022a400080011ff */
[----:B--2---:R-:W-:Y:S05]  /*9aa0*/  @!P0 NANOSLEEP.SYNCS 0x989680 ;  /* 0x009896800000895d */ /* 0x004fea0003900000 */
[----:B------:R-:W2:Y:S02]  /*9ab0*/  @!P0 SYNCS.PHASECHK.TRANS64 P0, [R0+URZ], R3 ;  /* 0x00000003000085a7 */ /* 0x000ea400080010ff */
[----:B--2---:R-:W-:Y:S05]  /*9ac0*/  @!P0 BRA `(.L_x_155) ;  /* 0xfffffffc00f08947 */ /* 0x004fea000383ffff */
[----:B------:R-:W-:Y:S05]  /*9ad0*/  BRA `(.L_x_156) ;  /* 0xffffff9400fc7947 */ /* 0x000fea000383ffff */
.L_x_46:
[----:B------:R-:W-:-:S07]  /*9ae0*/  MOV R0, UR5 ;  /* 0x0000000500007c02 */ /* 0x000fce0008000f00 */
.L_x_157:
[----:B-1----:R1:W2:Y:S02]  /*9af0*/  SYNCS.PHASECHK.TRANS64.TRYWAIT P0, [R0+URZ], R3 ;  /* 0x00000003000075a7 */ /* 0x0022a400080011ff */
[----:B--2---:R-:W-:Y:S05]  /*9b00*/  @!P0 NANOSLEEP.SYNCS 0x989680 ;  /* 0x009896800000895d */ /* 0x004fea0003900000 */
[----:B------:R-:W2:Y:S02]  /*9b10*/  @!P0 SYNCS.PHASECHK.TRANS64 P0, [R0+URZ], R3 ;  /* 0x00000003000085a7 */ /* 0x000ea400080010ff */
[----:B--2---:R-:W-:Y:S05]  /*9b20*/  @!P0 BRA `(.L_x_157) ;  /* 0xfffffffc00f08947 */ /* 0x004fea000383ffff */
[----:B------:R-:W-:Y:S05]  /*9b30*/  BRA `(.L_x_158) ;  /* 0xffffff98000c7947 */ /* 0x000fea000383ffff */
.L_x_47:
[----:B------:R-:W-:-:S07]  /*9b40*/  MOV R0, UR5 ;  /* 0x0000000500007c02 */ /* 0x000fce0008000f00 */
.L_x_159:
[----:B-1----:R1:W2:Y:S02]  /*9b50*/  SYNCS.PHASECHK.TRANS64.TRYWAIT P0, [R0+URZ], R3 ;  /* 0x00000003000075a7 */ /* 0x0022a400080011ff */
[----:B--2---:R-:W-:Y:S05]  /*9b60*/  @!P0 NANOSLEEP.SYNCS 0x989680 ;  /* 0x009896800000895d */ /* 0x004fea0003900000 */
[----:B------:R-:W2:Y:S02]  /*9b70*/  @!P0 SYNCS.PHASECHK.TRANS64 P0, [R0+URZ], R3 ;  /* 0x00000003000085a7 */ /* 0x000ea400080010ff */
[----:B--2---:R-:W-:Y:S05]  /*9b80*/  @!P0 BRA `(.L_x_159) ;  /* 0xfffffffc00f08947 */ /* 0x004fea000383ffff */
[----:B------:R-:W-:Y:S05]  /*9b90*/  BRA `(.L_x_160) ;  /* 0xffffff98001c7947 */ /* 0x000fea000383ffff */
.L_x_48:
[----:B------:R-:W-:-:S07]  /*9ba0*/  MOV R0, UR5 ;  /* 0x0000000500007c02 */ /* 0x000fce0008000f00 */
.L_x_161:
[----:B-1----:R1:W2:Y:S02]  /*9bb0*/  SYNCS.PHASECHK.TRANS64.TRYWAIT P0, [R0+URZ], R3 ;  /* 0x00000003000075a7 */ /* 0x0022a400080011ff */
[----:B--2---:R-:W-:Y:S05]  /*9bc0*/  @!P0 NANOSLEEP.SYNCS 0x989680 ;  /* 0x009896800000895d */ /* 0x004fea0003900000 */
[----:B------:R-:W2:Y:S02]  /*9bd0*/  @!P0 SYNCS.PHASECHK.TRANS64 P0, [R0+URZ], R3 ;  /* 0x00000003000085a7 */ /* 0x000ea400080010ff */
[----:B--2---:R-:W-:Y:S05]  /*9be0*/  @!P0 BRA `(.L_x_161) ;  /* 0xfffffffc00f08947 */ /* 0x004fea000383ffff */
[----:B------:R-:W-:Y:S05]  /*9bf0*/  BRA `(.L_x_162) ;  /* 0xffffff98002c7947 */ /* 0x000fea000383ffff */
.L_x_49:
[----:B------:R-:W-:-:S07]  /*9c00*/  MOV R0, UR5 ;  /* 0x0000000500007c02 */ /* 0x000fce0008000f00 */
.L_x_163:
[----:B-1----:R1:W2:Y:S02]  /*9c10*/  SYNCS.PHASECHK.TRANS64.TRYWAIT P0, [R0+URZ], R3 ;  /* 0x00000003000075a7 */ /* 0x0022a400080011ff */
[----:B--2---:R-:W-:Y:S05]  /*9c20*/  @!P0 NANOSLEEP.SYNCS 0x989680 ;  /* 0x009896800000895d */ /* 0x004fea0003900000 */
[----:B------:R-:W2:Y:S02]  /*9c30*/  @!P0 SYNCS.PHASECHK.TRANS64 P0, [R0+URZ], R3 ;  /* 0x00000003000085a7 */ /* 0x000ea400080010ff */
[----:B--2---:R-:W-:Y:S05]  /*9c40*/  @!P0 BRA `(.L_x_163) ;  /* 0xfffffffc00f08947 */ /* 0x004fea000383ffff */
[----:B------:R-:W-:Y:S05]  /*9c50*/  BRA `(.L_x_164) ;  /* 0xffffff98003c7947 */ /* 0x000fea000383ffff */
.L_x_50:
[----:B------:R-:W-:-:S07]  /*9c60*/  MOV R0, UR5 ;  /* 0x0000000500007c02 */ /* 0x000fce0008000f00 */
.L_x_165:
[----:B-1----:R1:W2:Y:S02]  /*9c70*/  SYNCS.PHASECHK.TRANS64.TRYWAIT P0, [R0+URZ], R3 ;  /* 0x00000003000075a7 */ /* 0x0022a400080011ff */
[----:B--2---:R-:W-:Y:S05]  /*9c80*/  @!P0 NANOSLEEP.SYNCS 0x989680 ;  /* 0x009896800000895d */ /* 0x004fea0003900000 */
[----:B------:R-:W2:Y:S02]  /*9c90*/  @!P0 SYNCS.PHASECHK.TRANS64 P0, [R0+URZ], R3 ;  /* 0x00000003000085a7 */ /* 0x000ea400080010ff */
[----:B--2---:R-:W-:Y:S05]  /*9ca0*/  @!P0 BRA `(.L_x_165) ;  /* 0xfffffffc00f08947 */ /* 0x004fea000383ffff */
[----:B------:R-:W-:Y:S05]  /*9cb0*/  BRA `(.L_x_166) ;  /* 0xffffff98004c7947 */ /* 0x000fea000383ffff */
.L_x_51:
[----:B------:R-:W-:-:S07]  /*9cc0*/  MOV R0, UR5 ;  /* 0x0000000500007c02 */ /* 0x000fce0008000f00 */
.L_x_167:
[----:B-1----:R1:W2:Y:S02]  /*9cd0*/  SYNCS.PHASECHK.TRANS64.TRYWAIT P0, [R0+URZ], R3 ;  /* 0x00000003000075a7 */ /* 0x0022a400080011ff */
[----:B--2---:R-:W-:Y:S05]  /*9ce0*/  @!P0 NANOSLEEP.SYNCS 0x989680 ;  /* 0x009896800000895d */ /* 0x004fea0003900000 */
[----:B------:R-:W2:Y:S02]  /*9cf0*/  @!P0 SYNCS.PHASECHK.TRANS64 P0, [R0+URZ], R3 ;  /* 0x00000003000085a7 */ /* 0x000ea400080010ff */
[----:B--2---:R-:W-:Y:S05]  /*9d00*/  @!P0 BRA `(.L_x_167) ;  /* 0xfffffffc00f08947 */ /* 0x004fea000383ffff */
[----:B------:R-:W-:Y:S05]  /*9d10*/  BRA `(.L_x_168) ;  /* 0xffffff98005c7947 */ /* 0x000fea000383ffff */
.L_x_52:
[----:B------:R-:W-:-:S07]  /*9d20*/  MOV R0, UR5 ;  /* 0x0000000500007c02 */ /* 0x000fce0008000f00 */
.L_x_169:
[----:B-1----:R1:W2:Y:S02]  /*9d30*/  SYNCS.PHASECHK.TRANS64.TRYWAIT P0, [R0+URZ], R3 ;  /* 0x00000003000075a7 */ /* 0x0022a400080011ff */
[----:B--2---:R-:W-:Y:S05]  /*9d40*/  @!P0 NANOSLEEP.SYNCS 0x989680 ;  /* 0x009896800000895d */ /* 0x004fea0003900000 */
[----:B------:R-:W2:Y:S02]  /*9d50*/  @!P0 SYNCS.PHASECHK.TRANS64 P0, [R0+URZ], R3 ;  /* 0x00000003000085a7 */ /* 0x000ea400080010ff */
[----:B--2---:R-:W-:Y:S05]  /*9d60*/  @!P0 BRA `(.L_x_169) ;  /* 0xfffffffc00f08947 */ /* 0x004fea000383ffff */
[----:B------:R-:W-:Y:S05]  /*9d70*/  BRA `(.L_x_170) ;  /* 0xffffff98006c7947 */ /* 0x000fea000383ffff */
.L_x_53:
[----:B------:R-:W-:-:S07]  /*9d80*/  MOV R0, UR5 ;  /* 0x0000000500007c02 */ /* 0x000fce0008000f00 */
.L_x_171:
[----:B-1----:R1:W2:Y:S02]  /*9d90*/  SYNCS.PHASECHK.TRANS64.TRYWAIT P0, [R0+URZ], R3 ;  /* 0x00000003000075a7 */ /* 0x0022a400080011ff */
[----:B--2---:R-:W-:Y:S05]  /*9da0*/  @!P0 NANOSLEEP.SYNCS 0x989680 ;  /* 0x009896800000895d */ /* 0x004fea0003900000 */
[----:B------:R-:W2:Y:S02]  /*9db0*/  @!P0 SYNCS.PHASECHK.TRANS64 P0, [R0+URZ], R3 ;  /* 0x00000003000085a7 */ /* 0x000ea400080010ff */
[----:B--2---:R-:W-:Y:S05]  /*9dc0*/  @!P0 BRA `(.L_x_171) ;  /* 0xfffffffc00f08947 */ /* 0x004fea000383ffff */
[----:B------:R-:W-:Y:S05]  /*9dd0*/  BRA `(.L_x_172) ;  /* 0xffffff98007c7947 */ /* 0x000fea000383ffff */
.L_x_54:
[----:B------:R-:W-:-:S07]  /*9de0*/  MOV R0, UR5 ;  /* 0x0000000500007c02 */ /* 0x000fce0008000f00 */
.L_x_173:
[----:B-1----:R1:W2:Y:S02]  /*9df0*/  SYNCS.PHASECHK.TRANS64.TRYWAIT P0, [R0+URZ], R3 ;  /* 0x00000003000075a7 */ /* 0x0022a400080011ff */
[----:B--2---:R-:W-:Y:S05]  /*9e00*/  @!P0 NANOSLEEP.SYNCS 0x989680 ;  /* 0x009896800000895d */ /* 0x004fea0003900000 */
[----:B------:R-:W2:Y:S02]  /*9e10*/  @!P0 SYNCS.PHASECHK.TRANS64 P0, [R0+URZ], R3 ;  /* 0x00000003000085a7 */ /* 0x000ea400080010ff */
[----:B--2---:R-:W-:Y:S05]  /*9e20*/  @!P0 BRA `(.L_x_173) ;  /* 0xfffffffc00f08947 */ /* 0x004fea000383ffff */
[----:B------:R-:W-:Y:S05]  /*9e30*/  BRA `(.L_x_174) ;  /* 0xffffff98008c7947 */ /* 0x000fea000383ffff */
.L_x_55:
[----:B------:R-:W-:-:S07]  /*9e40*/  MOV R0, UR5 ;  /* 0x0000000500007c02 */ /* 0x000fce0008000f00 */
.L_x_175:
[----:B-1----:R1:W2:Y:S02]  /*9e50*/  SYNCS.PHASECHK.TRANS64.TRYWAIT P0, [R0+URZ], R3 ;  /* 0x00000003000075a7 */ /* 0x0022a400080011ff */
[----:B--2---:R-:W-:Y:S05]  /*9e60*/  @!P0 NANOSLEEP.SYNCS 0x989680 ;  /* 0x009896800000895d */ /* 0x004fea0003900000 */
[----:B------:R-:W2:Y:S02]  /*9e70*/  @!P0 SYNCS.PHASECHK.TRANS64 P0, [R0+URZ], R3 ;  /* 0x00000003000085a7 */ /* 0x000ea400080010ff */
[----:B--2---:R-:W-:Y:S05]  /*9e80*/  @!P0 BRA `(.L_x_175) ;  /* 0xfffffffc00f08947 */ /* 0x004fea000383ffff */
[----:B------:R-:W-:Y:S05]  /*9e90*/  BRA `(.L_x_176) ;  /* 0xffffff98009c7947 */ /* 0x000fea000383ffff */
.L_x_56:
[----:B------:R-:W-:-:S07]  /*9ea0*/  MOV R0, UR5 ;  /* 0x0000000500007c02 */ /* 0x000fce0008000f00 */
.L_x_177:
[----:B-1----:R1:W2:Y:S02]  /*9eb0*/  SYNCS.PHASECHK.TRANS64.TRYWAIT P0, [R0+URZ], R3 ;  /* 0x00000003000075a7 */ /* 0x0022a400080011ff */
[----:B--2---:R-:W-:Y:S05]  /*9ec0*/  @!P0 NANOSLEEP.SYNCS 0x989680 ;  /* 0x009896800000895d */ /* 0x004fea0003900000 */
[----:B------:R-:W2:Y:S02]  /*9ed0*/  @!P0 SYNCS.PHASECHK.TRANS64 P0, [R0+URZ], R3 ;  /* 0x00000003000085a7 */ /* 0x000ea400080010ff */
[----:B--2---:R-:W-:Y:S05]  /*9ee0*/  @!P0 BRA `(.L_x_177) ;  /* 0xfffffffc00f08947 */ /* 0x004fea000383ffff */
[----:B------:R-:W-:Y:S05]  /*9ef0*/  BRA `(.L_x_178) ;  /* 0xffffff9800ac7947 */ /* 0x000fea000383ffff */
.L_x_57:
[----:B------:R-:W-:-:S07]  /*9f00*/  MOV R0, UR5 ;  /* 0x0000000500007c02 */ /* 0x000fce0008000f00 */
.L_x_179:
[----:B-1----:R1:W2:Y:S02]  /*9f10*/  SYNCS.PHASECHK.TRANS64.TRYWAIT P0, [R0+URZ], R3 ;  /* 0x00000003000075a7 */ /* 0x0022a400080011ff */
[----:B--2---:R-:W-:Y:S05]  /*9f20*/  @!P0 NANOSLEEP.SYNCS 0x989680 ;  /* 0x009896800000895d */ /* 0x004fea0003900000 */
[----:B------:R-:W2:Y:S02]  /*9f30*/  @!P0 SYNCS.PHASECHK.TRANS64 P0, [R0+URZ], R3 ;  /* 0x00000003000085a7 */ /* 0x000ea400080010ff */
[----:B--2---:R-:W-:Y:S05]  /*9f40*/  @!P0 BRA `(.L_x_179) ;  /* 0xfffffffc00f08947 */ /* 0x004fea000383ffff */
[----:B------:R-:W-:Y:S05]  /*9f50*/  BRA `(.L_x_180) ;  /* 0xffffff9800bc7947 */ /* 0x000fea000383ffff */
.L_x_58:
[----:B------:R-:W-:-:S07]  /*9f60*/  MOV R0, UR5 ;  /* 0x0000000500007c02 */ /* 0x000fce0008000f00 */
.L_x_181:
[----:B-1----:R1:W2:Y:S02]  /*9f70*/  SYNCS.PHASECHK.TRANS64.TRYWAIT P0, [R0+URZ], R3 ;  /* 0x00000003000075a7 */ /* 0x0022a400080011ff */
[----:B--2---:R-:W-:Y:S05]  /*9f80*/  @!P0 NANOSLEEP.SYNCS 0x989680 ;  /* 0x009896800000895d */ /* 0x004fea0003900000 */
[----:B------:R-:W2:Y:S02]  /*9f90*/  @!P0 SYNCS.PHASECHK.TRANS64 P0, [R0+URZ], R3 ;  /* 0x00000003000085a7 */ /* 0x000ea400080010ff */
[----:B--2---:R-:W-:Y:S05]  /*9fa0*/  @!P0 BRA `(.L_x_181) ;  /* 0xfffffffc00f08947 */ /* 0x004fea000383ffff */
[----:B------:R-:W-:Y:S05]  /*9fb0*/  BRA `(.L_x_182) ;  /* 0xffffff9800cc7947 */ /* 0x000fea000383ffff */
.L_x_59:
[----:B------:R-:W-:-:S07]  /*9fc0*/  MOV R0, UR5 ;  /* 0x0000000500007c02 */ /* 0x000fce0008000f00 */
.L_x_183:
[----:B-1----:R1:W2:Y:S02]  /*9fd0*/  SYNCS.PHASECHK.TRANS64.TRYWAIT P0, [R0+URZ], R3 ;  /* 0x00000003000075a7 */ /* 0x0022a400080011ff */
[----:B--2---:R-:W-:Y:S05]  /*9fe0*/  @!P0 NANOSLEEP.SYNCS 0x989680 ;  /* 0x009896800000895d */ /* 0x004fea0003900000 */
[----:B------:R-:W2:Y:S02]  /*9ff0*/  @!P0 SYNCS.PHASECHK.TRANS64 P0, [R0+URZ], R3 ;  /* 0x00000003000085a7 */ /* 0x000ea400080010ff */
[----:B--2---:R-:W-:Y:S05]  /*a000*/  @!P0 BRA `(.L_x_183) ;  /* 0xfffffffc00f08947 */ /* 0x004fea000383ffff */
[----:B------:R-:W-:Y:S05]  /*a010*/  BRA `(.L_x_184) ;  /* 0xffffff9800dc7947 */ /* 0x000fea000383ffff */
.L_x_62:
[----:B------:R-:W-:-:S07]  /*a020*/  MOV R4, UR4 ;  /* 0x0000000400047c02 */ /* 0x000fce0008000f00 */
.L_x_185:
[----:B--2---:R2:W3:Y:S02]  /*a030*/  SYNCS.PHASECHK.TRANS64.TRYWAIT P1, [R4+URZ+0x188], R7 ;  /* 0x00018807040075a7 */ /* 0x0044e400080211ff */
[----:B---3--:R-:W-:Y:S05]  /*a040*/  @!P1 NANOSLEEP.SYNCS 0x989680 ;  /* 0x009896800000995d */ /* 0x008fea0003900000 */
[----:B------:R-:W3:Y:S02]  /*a050*/  @!P1 SYNCS.PHASECHK.TRANS64 P1, [R4+URZ+0x188], R7 ;  /* 0x00018807040095a7 */ /* 0x000ee400080210ff */
[----:B---3--:R-:W-:Y:S05]  /*a060*/  @!P1 BRA `(.L_x_185) ;  /* 0xfffffffc00f09947 */ /* 0x008fea000383ffff */
[----:B------:R-:W-:Y:S05]  /*a070*/  BRA `(.L_x_186) ;  /* 0xffffff9c004c7947 */ /* 0x000fea000383ffff */
.L_x_63:
[----:B--2---:R-:W-:-:S07]  /*a080*/  MOV R4, UR4 ;  /* 0x0000000400047c02 */ /* 0x004fce0008000f00 */
.L_x_187:
[----:B--2---:R2:W3:Y:S02]  /*a090*/  SYNCS.PHASECHK.TRANS64.TRYWAIT P1, [R4+URZ+0x180], R5 ;  /* 0x00018005040075a7 */ /* 0x0044e400080211ff */
[----:B---3--:R-:W-:Y:S05]  /*a0a0*/  @!P1 NANOSLEEP.SYNCS 0x989680 ;  /* 0x009896800000995d */ /* 0x008fea0003900000 */
[----:B------:R-:W3:Y:S02]  /*a0b0*/  @!P1 SYNCS.PHASECHK.TRANS64 P1, [R4+URZ+0x180], R5 ;  /* 0x00018005040095a7 */ /* 0x000ee400080210ff */
[----:B---3--:R-:W-:Y:S05]  /*a0c0*/  @!P1 BRA `(.L_x_187) ;  /* 0xfffffffc00f09947 */ /* 0x008fea000383ffff */
[----:B------:R-:W-:Y:S05]  /*a0d0*/  BRA `(.L_x_188) ;  /* 0xffffff9c00547947 */ /* 0x000fea000383ffff */
.L_x_73:
[----:B--2---:R-:W-:-:S04]  /*a0e0*/  MOV R5, UR5 ;  /* 0x0000000500057c02 */ /* 0x004fc80008000f00 */
[----:B------:R2:W3:Y:S03]  /*a0f0*/  SYNCS.PHASECHK.TRANS64.TRYWAIT P0, [R5+URZ+0x8], R6 ;  /* 0x00000806050075a7 */ /* 0x0004e600080011ff */
[----:B---3--:R-:W-:Y:S05]  /*a100*/  @!P0 NANOSLEEP.SYNCS 0x989680 ;  /* 0x009896800000895d */ /* 0x008fea0003900000 */
[----:B------:R-:W3:Y:S02]  /*a110*/  @!P0 SYNCS.PHASECHK.TRANS64 P0, [R5+URZ+0x8], R6 ;  /* 0x00000806050085a7 */ /* 0x000ee400080010ff */
[----:B---3--:R-:W-:Y:S05]  /*a120*/  @!P0 BRA `(.L_x_73) ;  /* 0xfffffffc00ec8947 */ /* 0x008fea000383ffff */
[----:B------:R-:W-:Y:S05]  /*a130*/  BRA `(.L_x_72) ;  /* 0xffffffa000207947 */ /* 0x000fea000383ffff */
.L_x_75:
[----:B------:R-:W-:Y:S01]  /*a140*/  BSSY B0, `(.L_x_189) ;  /* 0x0000006000007945 */ /* 0x000fe20003800000 */
[----:B------:R-:W-:-:S07]  /*a150*/  MOV R15, 0xffffffff ;  /* 0xffffffff000f7802 */ /* 0x000fce0000000f00 */
[----:B-12--5:R-:W-:Y:S05]  /*a160*/  WARPSYNC.COLLECTIVE R15, `(.L_x_190) ;  /* 0x000000000f0c7348 */ /* 0x026fea0003c00000 */
[----:B------:R-:W-:Y:S02]  /*a170*/  ELECT P6, UR79, PT ;  /* 0x00000000004f782f */ /* 0x000fe400038c0000 */
[----:B------:R-:W-:Y:S01]  /*a180*/  MOV R14, UR79 ;  /* 0x0000004f000e7c02 */ /* 0x000fe20008000f00 */
[----:B-12--5:R-:W-:Y:S10]  /*a190*/  ENDCOLLECTIVE ;  /* 0x000000000000791b */ /* 0x026ff40003800000 */
.L_x_190:
[----:B------:R-:W-:Y:S05]  /*a1a0*/  BSYNC B0 ;  /* 0x0000000000007941 */ /* 0x000fea0003800000 */
.L_x_189:
[----:B------:R-:W-:Y:S05]  /*a1b0*/  BRA `(.L_x_191) ;  /* 0xffffffa000507947 */ /* 0x000fea000383ffff */
.L_x_77:
[----:B--2---:R-:W-:-:S04]  /*a1c0*/  MOV R3, UR5 ;  /* 0x0000000500037c02 */ /* 0x004fc80008000f00 */
[----:B------:R2:W3:Y:S03]  /*a1d0*/  SYNCS.PHASECHK.TRANS64.TRYWAIT P0, [R3+URZ+0x8], R4 ;  /* 0x00000804030075a7 */ /* 0x0004e600080011ff */
[----:B---3--:R-:W-:Y:S05]  /*a1e0*/  @!P0 NANOSLEEP.SYNCS 0x989680 ;  /* 0x009896800000895d */ /* 0x008fea0003900000 */
[----:B------:R-:W3:Y:S02]  /*a1f0*/  @!P0 SYNCS.PHASECHK.TRANS64 P0, [R3+URZ+0x8], R4 ;  /* 0x00000804030085a7 */ /* 0x000ee400080010ff */
[----:B---3--:R-:W-:Y:S05]  /*a200*/  @!P0 BRA `(.L_x_77) ;  /* 0xfffffffc00ec8947 */ /* 0x008fea000383ffff */
[----:B------:R-:W-:Y:S05]  /*a210*/  BRA `(.L_x_76) ;  /* 0xffffffa000547947 */ /* 0x000fea000383ffff */
.L_x_78:
[----:B------:R-:W-:-:S07]  /*a220*/  MOV R0, UR18 ;  /* 0x0000001200007c02 */ /* 0x000fce0008000f00 */
.L_x_192:
[----:B-1----:R1:W2:Y:S02]  /*a230*/  SYNCS.PHASECHK.TRANS64.TRYWAIT P0, [R0+URZ+0x180], R5 ;  /* 0x00018005000075a7 */ /* 0x0022a400080011ff */
[----:B--2---:R-:W-:Y:S05]  /*a240*/  @!P0 NANOSLEEP.SYNCS 0x989680 ;  /* 0x009896800000895d */ /* 0x004fea0003900000 */
[----:B------:R-:W2:Y:S02]  /*a250*/  @!P0 SYNCS.PHASECHK.TRANS64 P0, [R0+URZ+0x180], R5 ;  /* 0x00018005000085a7 */ /* 0x000ea400080010ff */
[----:B--2---:R-:W-:Y:S05]  /*a260*/  @!P0 BRA `(.L_x_192) ;  /* 0xfffffffc00f08947 */ /* 0x004fea000383ffff */
[----:B------:R-:W-:Y:S05]  /*a270*/  BRA `(.L_x_193) ;  /* 0xffffffa400347947 */ /* 0x000fea000383ffff */
.L_x_80:
[----:B------:R-:W-:-:S07]  /*a280*/  MOV R0, UR23 ;  /* 0x0000001700007c02 */ /* 0x000fce0008000f00 */
.L_x_194:
[----:B--2---:R2:W3:Y:S02]  /*a290*/  SYNCS.PHASECHK.TRANS64.TRYWAIT P0, [R0+URZ+0x1a0], R9 ;  /* 0x0001a009000075a7 */ /* 0x0044e400080011ff */
[----:B---3--:R-:W-:Y:S05]  /*a2a0*/  @!P0 NANOSLEEP.SYNCS 0x989680 ;  /* 0x009896800000895d */ /* 0x008fea0003900000 */
[----:B------:R-:W3:Y:S02]  /*a2b0*/  @!P0 SYNCS.PHASECHK.TRANS64 P0, [R0+URZ+0x1a0], R9 ;  /* 0x0001a009000085a7 */ /* 0x000ee400080010ff */
[----:B---3--:R-:W-:Y:S05]  /*a2c0*/  @!P0 BRA `(.L_x_194) ;  /* 0xfffffffc00f08947 */ /* 0x008fea000383ffff */
[----:B------:R-:W-:Y:S05]  /*a2d0*/  BRA `(.L_x_79) ;  /* 0xffffffa400507947 */ /* 0x000fea000383ffff */
.L_x_84:
[----:B--2---:R-:W-:Y:S07]  /*a2e0*/  MOV R0, UR10 ;  /* 0x0000000a00007c02 */ /* 0x004fee0008000f00 */
.L_x_195:
[----:B--2---:R2:W3:Y:S02]  /*a2f0*/  SYNCS.PHASECHK.TRANS64.TRYWAIT P0, [R0+URZ], R9 ;  /* 0x00000009000075a7 */ /* 0x0044e400080011ff */
[----:B---3--:R-:W-:Y:S05]  /*a300*/  @!P0 NANOSLEEP.SYNCS 0x989680 ;  /* 0x009896800000895d */ /* 0x008fea0003900000 */
[----:B------:R-:W3:Y:S02]  /*a310*/  @!P0 SYNCS.PHASECHK.TRANS64 P0, [R0+URZ], R9 ;  /* 0x00000009000085a7 */ /* 0x000ee400080010ff */
[----:B---3--:R-:W-:Y:S05]  /*a320*/  @!P0 BRA `(.L_x_195) ;  /* 0xfffffffc00f08947 */ /* 0x008fea000383ffff */
[----:B------:R-:W-:Y:S05]  /*a330*/  BRA `(.L_x_83) ;  /* 0xffffffa400887947 */ /* 0x000fea000383ffff */
.L_x_88:
[----:B-1----:R-:W-:-:S07]  /*a340*/  MOV R0, UR4 ;  /* 0x0000000400007c02 */ /* 0x002fce0008000f00 */
.L_x_196:
[----:B-1----:R1:W2:Y:S02]  /*a350*/  SYNCS.PHASECHK.TRANS64.TRYWAIT P0, [R0+URZ], R5 ;  /* 0x00000005000075a7 */ /* 0x0022a400080011ff */
[----:B--2---:R-:W-:Y:S05]  /*a360*/  @!P0 NANOSLEEP.SYNCS 0x989680 ;  /* 0x009896800000895d */ /* 0x004fea0003900000 */
[----:B------:R-:W2:Y:S02]  /*a370*/  @!P0 SYNCS.PHASECHK.TRANS64 P0, [R0+URZ], R5 ;  /* 0x00000005000085a7 */ /* 0x000ea400080010ff */
[----:B--2---:R-:W-:Y:S05]  /*a380*/  @!P0 BRA `(.L_x_196) ;  /* 0xfffffffc00f08947 */ /* 0x004fea000383ffff */
[----:B------:R-:W-:Y:S05]  /*a390*/  BRA `(.L_x_197) ;  /* 0xffffffa800587947 */ /* 0x000fea000383ffff */
.L_x_91:
[----:B------:R-:W-:-:S07]  /*a3a0*/  MOV R0, UR18 ;  /* 0x0000001200007c02 */ /* 0x000fce0008000f00 */
.L_x_198:
[----:B-1----:R1:W2:Y:S02]  /*a3b0*/  SYNCS.PHASECHK.TRANS64.TRYWAIT P1, [R0+URZ+0x1b0], R5 ;  /* 0x0001b005000075a7 */ /* 0x0022a400080211ff */
[----:B--2---:R-:W-:Y:S05]  /*a3c0*/  @!P1 NANOSLEEP.SYNCS 0x989680 ;  /* 0x009896800000995d */ /* 0x004fea0003900000 */
[----:B------:R-:W2:Y:S02]  /*a3d0*/  @!P1 SYNCS.PHASECHK.TRANS64 P1, [R0+URZ+0x1b0], R5 ;  /* 0x0001b005000095a7 */ /* 0x000ea400080210ff */
[----:B--2---:R-:W-:Y:S05]  /*a3e0*/  @!P1 BRA `(.L_x_198) ;  /* 0xfffffffc00f09947 */ /* 0x004fea000383ffff */
[----:B------:R-:W-:Y:S05]  /*a3f0*/  BRA `(.L_x_199) ;  /* 0xffffffa800a47947 */ /* 0x000fea000383ffff */
.L_x_96:
[----:B------:R-:W-:Y:S07]  /*a400*/  MOV R0, UR22 ;  /* 0x0000001600007c02 */ /* 0x000fee0008000f00 */
.L_x_200:
[----:B-1----:R1:W2:Y:S02]  /*a410*/  SYNCS.PHASECHK.TRANS64.TRYWAIT P0, [R0+URZ+0x180], R3 ;  /* 0x00018003000075a7 */ /* 0x0022a400080011ff */
[----:B--2---:R-:W-:Y:S05]  /*a420*/  @!P0 NANOSLEEP.SYNCS 0x989680 ;  /* 0x009896800000895d */ /* 0x004fea0003900000 */
[----:B------:R-:W2:Y:S02]  /*a430*/  @!P0 SYNCS.PHASECHK.TRANS64 P0, [R0+URZ+0x180], R3 ;  /* 0x00018003000085a7 */ /* 0x000ea400080010ff */
[----:B--2---:R-:W-:Y:S05]  /*a440*/  @!P0 BRA `(.L_x_200) ;  /* 0xfffffffc00f08947 */ /* 0x004fea000383ffff */
[----:B------:R-:W-:Y:S05]  /*a450*/  BRA `(.L_x_201) ;  /* 0xffffffb0002c7947 */ /* 0x000fea000383ffff */
.L_x_99:
[----:B------:R-:W-:Y:S07]  /*a460*/  MOV R3, UR22 ;  /* 0x0000001600037c02 */ /* 0x000fee0008000f00 */
.L_x_202:
[----:B-1----:R1:W2:Y:S02]  /*a470*/  SYNCS.PHASECHK.TRANS64.TRYWAIT P1, [R3+URZ+0x178], R12 ;  /* 0x0001780c030075a7 */ /* 0x0022a400080211ff */
[----:B--2---:R-:W-:Y:S05]  /*a480*/  @!P1 NANOSLEEP.SYNCS 0x989680 ;  /* 0x009896800000995d */ /* 0x004fea0003900000 */
[----:B------:R-:W2:Y:S02]  /*a490*/  @!P1 SYNCS.PHASECHK.TRANS64 P1, [R3+URZ+0x178], R12 ;  /* 0x0001780c030095a7 */ /* 0x000ea400080210ff */
[----:B--2---:R-:W-:Y:S05]  /*a4a0*/  @!P1 BRA `(.L_x_202) ;  /* 0xfffffffc00f09947 */ /* 0x004fea000383ffff */
[----:B------:R-:W-:Y:S05]  /*a4b0*/  BRA `(.L_x_98) ;  /* 0xffffffb400887947 */ /* 0x000fea000383ffff */
.L_x_102:
[----:B------:R-:W-:Y:S07]  /*a4c0*/  MOV R0, UR4 ;  /* 0x0000000400007c02 */ /* 0x000fee0008000f00 */
.L_x_203:
[----:B-1----:R1:W2:Y:S02]  /*a4d0*/  SYNCS.PHASECHK.TRANS64.TRYWAIT P1, [R0+URZ+0x158], R3 ;  /* 0x00015803000075a7 */ /* 0x0022a400080211ff */
[----:B--2---:R-:W-:Y:S05]  /*a4e0*/  @!P1 NANOSLEEP.SYNCS 0x989680 ;  /* 0x009896800000995d */ /* 0x004fea0003900000 */
[----:B------:R-:W2:Y:S02]  /*a4f0*/  @!P1 SYNCS.PHASECHK.TRANS64 P1, [R0+URZ+0x158], R3 ;  /* 0x00015803000095a7 */ /* 0x000ea400080210ff */
[----:B--2---:R-:W-:Y:S05]  /*a500*/  @!P1 BRA `(.L_x_203) ;  /* 0xfffffffc00f09947 */ /* 0x004fea000383ffff */
[----:B------:R-:W-:Y:S05]  /*a510*/  BRA `(.L_x_204) ;  /* 0xffffffb800a87947 */ /* 0x000fea000383ffff */
.L_x_103:
[----:B------:R-:W-:Y:S07]  /*a520*/  MOV R0, UR5 ;  /* 0x0000000500007c02 */ /* 0x000fee0008000f00 */
.L_x_205:
[----:B-1----:R1:W2:Y:S02]  /*a530*/  SYNCS.PHASECHK.TRANS64.TRYWAIT P0, [R0+URZ+0x158], R3 ;  /* 0x00015803000075a7 */ /* 0x0022a400080011ff */
[----:B--2---:R-:W-:Y:S05]  /*a540*/  @!P0 NANOSLEEP.SYNCS 0x989680 ;  /* 0x009896800000895d */ /* 0x004fea0003900000 */
[----:B------:R-:W2:Y:S02]  /*a550*/  @!P0 SYNCS.PHASECHK.TRANS64 P0, [R0+URZ+0x158], R3 ;  /* 0x00015803000085a7 */ /* 0x000ea400080010ff */
[----:B--2---:R-:W-:Y:S05]  /*a560*/  @!P0 BRA `(.L_x_205) ;  /* 0xfffffffc00f08947 */ /* 0x004fea000383ffff */
[----:B------:R-:W-:Y:S05]  /*a570*/  BRA `(.L_x_206) ;  /* 0xffffffbc00187947 */ /* 0x000fea000383ffff */
.L_x_105:
[----:B------:R-:W-:-:S07]  /*a580*/  MOV R0, UR4 ;  /* 0x0000000400007c02 */ /* 0x000fce0008000f00 */
.L_x_207:
[----:B--2---:R2:W3:Y:S02]  /*a590*/  SYNCS.PHASECHK.TRANS64.TRYWAIT P0, [R0+URZ], R3 ;  /* 0x00000003000075a7 */ /* 0x0044e400080011ff */
[----:B---3--:R-:W-:Y:S05]  /*a5a0*/  @!P0 NANOSLEEP.SYNCS 0x989680 ;  /* 0x009896800000895d */ /* 0x008fea0003900000 */
[----:B------:R-:W3:Y:S02]  /*a5b0*/  @!P0 SYNCS.PHASECHK.TRANS64 P0, [R0+URZ], R3 ;  /* 0x00000003000085a7 */ /* 0x000ee400080010ff */
[----:B---3--:R-:W-:Y:S05]  /*a5c0*/  @!P0 BRA `(.L_x_207) ;  /* 0xfffffffc00f08947 */ /* 0x008fea000383ffff */
[----:B------:R-:W-:Y:S05]  /*a5d0*/  BRA `(.L_x_208) ;  /* 0xffffffbc00a07947 */ /* 0x000fea000383ffff */
.L_x_106:
[----:B------:R-:W-:-:S07]  /*a5e0*/  MOV R0, UR5 ;  /* 0x0000000500007c02 */ /* 0x000fce0008000f00 */
.L_x_209:
[----:B-1----:R1:W2:Y:S02]  /*a5f0*/  SYNCS.PHASECHK.TRANS64.TRYWAIT P0, [R0+URZ], R3 ;  /* 0x00000003000075a7 */ /* 0x0022a400080011ff */
[----:B--2---:R-:W-:Y:S05]  /*a600*/  @!P0 NANOSLEEP.SYNCS 0x989680 ;  /* 0x009896800000895d */ /* 0x004fea0003900000 */
[----:B------:R-:W2:Y:S02]  /*a610*/  @!P0 SYNCS.PHASECHK.TRANS64 P0, [R0+URZ], R3 ;  /* 0x00000003000085a7 */ /* 0x000ea400080010ff */
[----:B--2---:R-:W-:Y:S05]  /*a620*/  @!P0 BRA `(.L_x_209) ;  /* 0xfffffffc00f08947 */ /* 0x004fea000383ffff */
[----:B------:R-:W-:Y:S05]  /*a630*/  BRA `(.L_x_210) ;  /* 0xffffffbc00ac7947 */ /* 0x000fea000383ffff */
.L_x_108:
[----:B------:R-:W-:Y:S07]  /*a640*/  MOV R0, UR51 ;  /* 0x0000003300007c02 */ /* 0x000fee0008000f00 */
.L_x_211:
[----:B-1----:R1:W2:Y:S02]  /*a650*/  SYNCS.PHASECHK.TRANS64.TRYWAIT P0, [R0+URZ+0x180], R3 ;  /* 0x00018003000075a7 */ /* 0x0022a400080011ff */
[----:B--2---:R-:W-:Y:S05]  /*a660*/  @!P0 NANOSLEEP.SYNCS 0x989680 ;  /* 0x009896800000895d */ /* 0x004fea0003900000 */
[----:B------:R-:W2:Y:S02]  /*a670*/  @!P0 SYNCS.PHASECHK.TRANS64 P0, [R0+URZ+0x180], R3 ;  /* 0x00018003000085a7 */ /* 0x000ea400080010ff */
[----:B--2---:R-:W-:Y:S05]  /*a680*/  @!P0 BRA `(.L_x_211) ;  /* 0xfffffffc00f08947 */ /* 0x004fea000383ffff */
[----:B------:R-:W-:Y:S05]  /*a690*/  BRA `(.L_x_212) ;  /* 0xffffffc000987947 */ /* 0x000fea000383ffff */
.L_x_118:
[----:B-1----:R1:W3:Y:S02]  /*a6a0*/  SYNCS.PHASECHK.TRANS64.TRYWAIT P1, [R0+URZ+0x140], R3 ;  /* 0x00014003000075a7 */ /* 0x0022e400080211ff */
[----:B---3--:R-:W-:Y:S05]  /*a6b0*/  @!P1 NANOSLEEP.SYNCS 0x989680 ;  /* 0x009896800000995d */ /* 0x008fea0003900000 */
[----:B------:R-:W3:Y:S02]  /*a6c0*/  @!P1 SYNCS.PHASECHK.TRANS64 P1, [R0+URZ+0x140], R3 ;  /* 0x00014003000095a7 */ /* 0x000ee400080210ff */
[----:B---3--:R-:W-:Y:S05]  /*a6d0*/  @!P1 BRA `(.L_x_118) ;  /* 0xfffffffc00f09947 */ /* 0x008fea000383ffff */
[----:B------:R-:W-:Y:S05]  /*a6e0*/  BRA `(.L_x_117) ;  /* 0xffffffd4002c7947 */ /* 0x000fea000383ffff */
.L_x_120:
[----:B-1----:R1:W4:Y:S02]  /*a6f0*/  SYNCS.PHASECHK.TRANS64.TRYWAIT P1, [R107+URZ+0x190], R4 ;  /* 0x000190046b0075a7 */ /* 0x00232400080211ff */
[----:B----4-:R-:W-:Y:S05]  /*a700*/  @!P1 NANOSLEEP.SYNCS 0x989680 ;  /* 0x009896800000995d */ /* 0x010fea0003900000 */
[----:B------:R-:W4:Y:S02]  /*a710*/  @!P1 SYNCS.PHASECHK.TRANS64 P1, [R107+URZ+0x190], R4 ;  /* 0x000190046b0095a7 */ /* 0x000f2400080210ff */
[----:B----4-:R-:W-:Y:S05]  /*a720*/  @!P1 BRA `(.L_x_120) ;  /* 0xfffffffc00f09947 */ /* 0x010fea000383ffff */
[----:B------:R-:W-:Y:S05]  /*a730*/  BRA `(.L_x_119) ;  /* 0xffffffd400607947 */ /* 0x000fea000383ffff */
.L_x_131:
[----:B--2---:R2:W4:Y:S02]  /*a740*/  SYNCS.PHASECHK.TRANS64.TRYWAIT P1, [R3+URZ+0x140], R46 ;  /* 0x0001402e030075a7 */ /* 0x00452400080211ff */
[----:B----4-:R-:W-:Y:S05]  /*a750*/  @!P1 NANOSLEEP.SYNCS 0x989680 ;  /* 0x009896800000995d */ /* 0x010fea0003900000 */
[----:B------:R-:W4:Y:S02]  /*a760*/  @!P1 SYNCS.PHASECHK.TRANS64 P1, [R3+URZ+0x140], R46 ;  /* 0x0001402e030095a7 */ /* 0x000f2400080210ff */
[----:B----4-:R-:W-:Y:S05]  /*a770*/  @!P1 BRA `(.L_x_131) ;  /* 0xfffffffc00f09947 */ /* 0x010fea000383ffff */
[----:B------:R-:W-:Y:S05]  /*a780*/  BRA `(.L_x_130) ;  /* 0xffffffe000587947 */ /* 0x000fea000383ffff */
        .weak           $__internal_0_$__cuda_sm10x_tcgen05_guardrail_trap_col_being_dealloced_not_returned_by_alloc
        .type           $__internal_0_$__cuda_sm10x_tcgen05_guardrail_trap_col_being_dealloced_not_returned_by_alloc,@function
        .size           $__internal_0_$__cuda_sm10x_tcgen05_guardrail_trap_col_being_dealloced_not_returned_by_alloc,($__internal_1_$__cuda_sm10x_tcgen05_guardrail_trap_phase_invalid_during_alloc - $__internal_0_$__cuda_sm10x_tcgen05_guardrail_trap_col_being_dealloced_not_returned_by_alloc)
$__internal_0_$__cuda_sm10x_tcgen05_guardrail_trap_col_being_dealloced_not_returned_by_alloc:
[----:B------:R-:W-:Y:S05]  /*a790*/  BPT.TRAP 0x1 ;  /* 0x000000040000795c */ /* 0x000fea0000300000 */
[----:B------:R-:W-:-:S04]  /*a7a0*/  HFMA2 R3, -RZ, RZ, 0, 0 ;  /* 0x00000000ff037431 */ /* 0x000fc800000001ff */
[----:B------:R-:W-:Y:S05]  /*a7b0*/  RET.REL.NODEC R2 `(_ZN7cutlass13device_kernelINS_4conv6kernel13ConvUniversalINS1_16ConvProblemShapeILNS1_8OperatorE2ELi2EEENS1_10collective14CollectiveConvINS1_47MainloopSm100TmaUmmaWarpSpecializedImplicitGemmILS5_2ELi20ELi2ELi1ELi2EN4cute5tupleIJNSA_1CILi2EEENSC_ILi1EEESE_EEEEENSB_IJNSC_ILi256EEENSB_IJNSC_ILi64EEEEEENSB_IJNSC_ILi32EEEEEEEEENS_10bfloat16_tESN_NSA_8TiledMMAINSA_8MMA_AtomIJNSA_26SM100_MMA_F16BF16_2x1SM_SSISN_SN_fLi256ELi64ELNSA_4UMMA5MajorE1ELSS_1ELNSR_7ScaleInE0ELST_0EEEEEENSA_6LayoutINSB_IJSE_SE_SE_EEENSB_IJNSC_ILi0EEESY_SY_EEEEENSB_IJNSA_10UnderscoreES11_S11_EEEEENS7_6detail27Sm100ImplicitGemmTileTraitsINSA_18SM100_TMA_2SM_LOADENSA_14ComposedLayoutINSA_7SwizzleILi3ELi4ELi3EEENSA_18smem_ptr_flag_bitsILi16EEENSW_INSB_IJSI_NSC_ILi8EEEEEENSB_IJSE_SI_EEEEEEEvEENS15_INSA_25SM100_TMA_2SM_LOAD_IM2COLENS17_INS18_ILi2ELi4ELi3EEES1B_NSW_INSB_IJSK_S1C_EEENSB_IJSE_SK_EEEEEEEvEEEENS_8epilogue10collective18CollectiveEpilogueINS1Q_23Sm100TmaWarpSpecializedILi3ELi2ELi32ELb1ELb0EEEJNSB_IJNSC_ILi128EEESJ_SL_EEENSB_IJNSW_IS1V_SE_EENSW_ISK_SE_EEEEESN_NSB_IJlNSB_IJSE_llEEESY_EEESN_S21_NS1Q_6fusion15FusionCallbacksIS1U_NS22_17LinearCombinationISN_fSN_fLNS_15FloatRoundStyleE2EEES1W_S1Z_JEEENSA_5SM1004TMEM4LOAD26SM100_TMEM_LOAD_32dp32b32xENSA_13SM90_TMA_LOADENS17_IS1J_S1B_NSW_INSB_IJS1C_SK_EEENSB_IJSK_SE_EEEEEEENSA_39AutoVectorizingCopyWithAssumedAlignmentILi128EEENSA_14SM90_TMA_STOREES2G_S2I_S2I_EEEvvEEEEvNT_6ParamsE) ;  /* 0xffffff5802107950 */ /* 0x000fea0003c3ffff */
        .weak           $__internal_1_$__cuda_sm10x_tcgen05_guardrail_trap_phase_invalid_during_alloc
        .type           $__internal_1_$__cuda_sm10x_tcgen05_guardrail_trap_phase_invalid_during_alloc,@function
        .size           $__internal_1_$__cuda_sm10x_tcgen05_guardrail_trap_phase_invalid_during_alloc,($__internal_2_$__cuda_sm10x_tcgen05_guardrail_trap_unallocated_columns_being_dealloced - $__internal_1_$__cuda_sm10x_tcgen05_guardrail_trap_phase_invalid_during_alloc)
$__internal_1_$__cuda_sm10x_tcgen05_guardrail_trap_phase_invalid_during_alloc:
[----:B------:R-:W-:Y:S05]  /*a7c0*/  BPT.TRAP 0x1 ;  /* 0x000000040000795c */ /* 0x000fea0000300000 */
[----:B------:R-:W-:-:S04]  /*a7d0*/  MOV R5, 0x0 ;  /* 0x0000000000057802 */ /* 0x000fc80000000f00 */
[----:B------:R-:W-:Y:S05]  /*a7e0*/  RET.REL.NODEC R4 `(_ZN7cutlass13device_kernelINS_4conv6kernel13ConvUniversalINS1_16ConvProblemShapeILNS1_8OperatorE2ELi2EEENS1_10collective14CollectiveConvINS1_47MainloopSm100TmaUmmaWarpSpecializedImplicitGemmILS5_2ELi20ELi2ELi1ELi2EN4cute5tupleIJNSA_1CILi2EEENSC_ILi1EEESE_EEEEENSB_IJNSC_ILi256EEENSB_IJNSC_ILi64EEEEEENSB_IJNSC_ILi32EEEEEEEEENS_10bfloat16_tESN_NSA_8TiledMMAINSA_8MMA_AtomIJNSA_26SM100_MMA_F16BF16_2x1SM_SSISN_SN_fLi256ELi64ELNSA_4UMMA5MajorE1ELSS_1ELNSR_7ScaleInE0ELST_0EEEEEENSA_6LayoutINSB_IJSE_SE_SE_EEENSB_IJNSC_ILi0EEESY_SY_EEEEENSB_IJNSA_10UnderscoreES11_S11_EEEEENS7_6detail27Sm100ImplicitGemmTileTraitsINSA_18SM100_TMA_2SM_LOADENSA_14ComposedLayoutINSA_7SwizzleILi3ELi4ELi3EEENSA_18smem_ptr_flag_bitsILi16EEENSW_INSB_IJSI_NSC_ILi8EEEEEENSB_IJSE_SI_EEEEEEEvEENS15_INSA_25SM100_TMA_2SM_LOAD_IM2COLENS17_INS18_ILi2ELi4ELi3EEES1B_NSW_INSB_IJSK_S1C_EEENSB_IJSE_SK_EEEEEEEvEEEENS_8epilogue10collective18CollectiveEpilogueINS1Q_23Sm100TmaWarpSpecializedILi3ELi2ELi32ELb1ELb0EEEJNSB_IJNSC_ILi128EEESJ_SL_EEENSB_IJNSW_IS1V_SE_EENSW_ISK_SE_EEEEESN_NSB_IJlNSB_IJSE_llEEESY_EEESN_S21_NS1Q_6fusion15FusionCallbacksIS1U_NS22_17LinearCombinationISN_fSN_fLNS_15FloatRoundStyleE2EEES1W_S1Z_JEEENSA_5SM1004TMEM4LOAD26SM100_TMEM_LOAD_32dp32b32xENSA_13SM90_TMA_LOADENS17_IS1J_S1B_NSW_INSB_IJS1C_SK_EEENSB_IJSK_SE_EEEEEEENSA_39AutoVectorizingCopyWithAssumedAlignmentILi128EEENSA_14SM90_TMA_STOREES2G_S2I_S2I_EEEvvEEEEvNT_6ParamsE) ;  /* 0xffffff5804047950 */ /* 0x000fea0003c3ffff */
        .weak           $__internal_2_$__cuda_sm10x_tcgen05_guardrail_trap_unallocated_columns_being_dealloced
        .type           $__internal_2_$__cuda_sm10x_tcgen05_guardrail_trap_unallocated_columns_being_dealloced,@function
        .size           $__internal_2_$__cuda_sm10x_tcgen05_guardrail_trap_unallocated_columns_being_dealloced,(.L_x_214 - $__internal_2_$__cuda_sm10x_tcgen05_guardrail_trap_unallocated_columns_being_dealloced)
$__internal_2_$__cuda_sm10x_tcgen05_guardrail_trap_unallocated_columns_being_dealloced:
[----:B------:R-:W-:Y:S05]  /*a7f0*/  BPT.TRAP 0x1 ;  /* 0x000000040000795c */ /* 0x000fea0000300000 */
[----:B------:R-:W-:-:S04]  /*a800*/  HFMA2 R3, -RZ, RZ, 0, 0 ;  /* 0x00000000ff037431 */ /* 0x000fc800000001ff */
[----:B------:R-:W-:Y:S05]  /*a810*/  RET.REL.NODEC R2 `(_ZN7cutlass13device_kernelINS_4conv6kernel13ConvUniversalINS1_16ConvProblemShapeILNS1_8OperatorE2ELi2EEENS1_10collective14CollectiveConvINS1_47MainloopSm100TmaUmmaWarpSpecializedImplicitGemmILS5_2ELi20ELi2ELi1ELi2EN4cute5tupleIJNSA_1CILi2EEENSC_ILi1EEESE_EEEEENSB_IJNSC_ILi256EEENSB_IJNSC_ILi64EEEEEENSB_IJNSC_ILi32EEEEEEEEENS_10bfloat16_tESN_NSA_8TiledMMAINSA_8MMA_AtomIJNSA_26SM100_MMA_F16BF16_2x1SM_SSISN_SN_fLi256ELi64ELNSA_4UMMA5MajorE1ELSS_1ELNSR_7ScaleInE0ELST_0EEEEEENSA_6LayoutINSB_IJSE_SE_SE_EEENSB_IJNSC_ILi0EEESY_SY_EEEEENSB_IJNSA_10UnderscoreES11_S11_EEEEENS7_6detail27Sm100ImplicitGemmTileTraitsINSA_18SM100_TMA_2SM_LOADENSA_14ComposedLayoutINSA_7SwizzleILi3ELi4ELi3EEENSA_18smem_ptr_flag_bitsILi16EEENSW_INSB_IJSI_NSC_ILi8EEEEEENSB_IJSE_SI_EEEEEEEvEENS15_INSA_25SM100_TMA_2SM_LOAD_IM2COLENS17_INS18_ILi2ELi4ELi3EEES1B_NSW_INSB_IJSK_S1C_EEENSB_IJSE_SK_EEEEEEEvEEEENS_8epilogue10collective18CollectiveEpilogueINS1Q_23Sm100TmaWarpSpecializedILi3ELi2ELi32ELb1ELb0EEEJNSB_IJNSC_ILi128EEESJ_SL_EEENSB_IJNSW_IS1V_SE_EENSW_ISK_SE_EEEEESN_NSB_IJlNSB_IJSE_llEEESY_EEESN_S21_NS1Q_6fusion15FusionCallbacksIS1U_NS22_17LinearCombinationISN_fSN_fLNS_15FloatRoundStyleE2EEES1W_S1Z_JEEENSA_5SM1004TMEM4LOAD26SM100_TMEM_LOAD_32dp32b32xENSA_13SM90_TMA_LOADENS17_IS1J_S1B_NSW_INSB_IJS1C_SK_EEENSB_IJSK_SE_EEEEEEENSA_39AutoVectorizingCopyWithAssumedAlignmentILi128EEENSA_14SM90_TMA_STOREES2G_S2I_S2I_EEEvvEEEEvNT_6ParamsE) ;  /* 0xffffff5402f87950 */ /* 0x000fea0003c3ffff */
.L_x_213:
[----:B------:R-:W-:-:S00]  /*a820*/  BRA `(.L_x_213) ;  /* 0xfffffffc00fc7947 */ /* 0x000fc0000383ffff */
[----:B------:R-:W-:-:S00]  /*a830*/  NOP ;  /* 0x0000000000007918 */ /* 0x000fc00000000000 */
        /* <DEDUP_REMOVED lines=12> */
.L_x_214:


//--------------------- .nv.global.init           --------------------------
	.section	.nv.global.init,"aw",@progbits
.nv.global.init:
	.type		$str$29,@object
	.size		$str$29,($str$30 - $str$29)
$str$29:
        /*0000*/ 	.byte	0x28, 0x61, 0x64, 0x64, 0x72, 0x65, 0x73, 0x73, 0x20, 0x26, 0x20, 0x6d, 0x61, 0x73, 0x6b, 0x29
        /*0010*/ 	.byte	0x20, 0x3d, 0x3d, 0x20, 0x30, 0x00
	.type		$str$30,@object
	.size		$str$30,($str$28 - $str$30)
$str$30:
        /*0016*/ 	.byte	0x2f, 0x74, 0x6d, 0x70, 0x2f, 0x63, 0x75, 0x74, 0x6c, 0x61, 0x73, 0x73, 0x5f, 0x73, 0x77, 0x65
        /*0026*/ 	.byte	0x65, 0x70, 0x5f, 0x73, 0x72, 0x63, 0x2f, 0x69, 0x6e, 0x63, 0x6c, 0x75, 0x64, 0x65, 0x2f, 0x63
        /*0036*/ 	.byte	0x75, 0x74, 0x65, 0x2f, 0x70, 0x6f, 0x69, 0x6e, 0x74, 0x65, 0x72, 0x5f, 0x66, 0x6c, 0x61, 0x67
        /*0046*/ 	.byte	0x67, 0x65, 0x64, 0x2e, 0x68, 0x70, 0x70, 0x00
	.type		$str$28,@object
	.size		$str$28,($str$27 - $str$28)
$str$28:
        /*004e*/ 	.byte	0x2f, 0x74, 0x6d, 0x70, 0x2f, 0x63, 0x75, 0x74, 0x6c, 0x61, 0x73, 0x73, 0x5f, 0x73, 0x77, 0x65
        /*005e*/ 	.byte	0x65, 0x70, 0x5f, 0x73, 0x72, 0x63, 0x2f, 0x69, 0x6e, 0x63, 0x6c, 0x75, 0x64, 0x65, 0x2f, 0x63
        /*006e*/ 	.byte	0x75, 0x74, 0x65, 0x2f, 0x61, 0x74, 0x6f, 0x6d, 0x2f, 0x63, 0x6f, 0x70, 0x79, 0x5f, 0x74, 0x72
        /*007e*/ 	.byte	0x61, 0x69, 0x74, 0x73, 0x5f, 0x73, 0x6d, 0x31, 0x30, 0x30, 0x2e, 0x68, 0x70, 0x70, 0x00
	.type		$str$27,@object
	.size		$str$27,(__unnamed_1 - $str$27)
$str$27:
        /*008d*/ 	.byte	0x28, 0x28, 0x75, 0x69, 0x6e, 0x74, 0x33, 0x32, 0x5f, 0x74, 0x28, 0x74, 0x68, 0x72, 0x65, 0x61
        /*009d*/ 	.byte	0x64, 0x49, 0x64, 0x78, 0x2e, 0x78, 0x29, 0x20, 0x2f, 0x20, 0x33, 0x32, 0x29, 0x20, 0x25, 0x20
        /*00ad*/ 	.byte	0x34, 0x29, 0x20, 0x3d, 0x3d, 0x20, 0x28, 0x28, 0x28, 0x74, 0x6d, 0x65, 0x6d, 0x5f, 0x61, 0x64
        /*00bd*/ 	.byte	0x64, 0x72, 0x20, 0x3e, 0x3e, 0x20, 0x31, 0x36, 0x29, 0x20, 0x2f, 0x20, 0x33, 0x32, 0x29, 0x20
        /*00cd*/ 	.byte	0x25, 0x20, 0x34, 0x29, 0x00
	.type		__unnamed_1,@object
	.size		__unnamed_1,(__unnamed_2 - __unnamed_1)
__unnamed_1:
        /*00d2*/ 	.byte	0x61, 0x75, 0x74, 0x6f, 0x20, 0x63, 0x75, 0x74, 0x65, 0x3a, 0x3a, 0x61, 0x73, 0x5f, 0x70, 0x6f
        /* <DEDUP_REMOVED lines=24> */
        /*0262*/ 	.byte	0x34, 0x30, 0x39, 0x36, 0x3e, 0x3e, 0x3e, 0x3e, 0x5d, 0x00
	.type		__unnamed_2,@object
	.size		__unnamed_2,(.L_2 - __unnamed_2)
__unnamed_2:
        /* <DEDUP_REMOVED lines=42> */
        /*050c*/ 	.byte	0x3e, 0x3e, 0x5d, 0x00
.L_2:


//--------------------- .nv.shared._ZN7cutlass13device_kernelINS_4conv6kernel13ConvUniversalINS1_16ConvProblemShapeILNS1_8OperatorE2ELi2EEENS1_10collective14CollectiveConvINS1_47MainloopSm100TmaUmmaWarpSpecializedImplicitGemmILS5_2ELi20ELi2ELi1ELi2EN4cute5tupleIJNSA_1CILi2EEENSC_ILi1EEESE_EEEEENSB_IJNSC_ILi256EEENSB_IJNSC_ILi64EEEEEENSB_IJNSC_ILi32EEEEEEEEENS_10bfloat16_tESN_NSA_8TiledMMAINSA_8MMA_AtomIJNSA_26SM100_MMA_F16BF16_2x1SM_SSISN_SN_fLi256ELi64ELNSA_4UMMA5MajorE1ELSS_1ELNSR_7ScaleInE0ELST_0EEEEEENSA_6LayoutINSB_IJSE_SE_SE_EEENSB_IJNSC_ILi0EEESY_SY_EEEEENSB_IJNSA_10UnderscoreES11_S11_EEEEENS7_6detail27Sm100ImplicitGemmTileTraitsINSA_18SM100_TMA_2SM_LOADENSA_14ComposedLayoutINSA_7SwizzleILi3ELi4ELi3EEENSA_18smem_ptr_flag_bitsILi16EEENSW_INSB_IJSI_NSC_ILi8EEEEEENSB_IJSE_SI_EEEEEEEvEENS15_INSA_25SM100_TMA_2SM_LOAD_IM2COLENS17_INS18_ILi2ELi4ELi3EEES1B_NSW_INSB_IJSK_S1C_EEENSB_IJSE_SK_EEEEEEEvEEEENS_8epilogue10collective18CollectiveEpilogueINS1Q_23Sm100TmaWarpSpecializedILi3ELi2ELi32ELb1ELb0EEEJNSB_IJNSC_ILi128EEESJ_SL_EEENSB_IJNSW_IS1V_SE_EENSW_ISK_SE_EEEEESN_NSB_IJlNSB_IJSE_llEEESY_EEESN_S21_NS1Q_6fusion15FusionCallbacksIS1U_NS22_17LinearCombinationISN_fSN_fLNS_15FloatRoundStyleE2EEES1W_S1Z_JEEENSA_5SM1004TMEM4LOAD26SM100_TMEM_LOAD_32dp32b32xENSA_13SM90_TMA_LOADENS17_IS1J_S1B_NSW_INSB_IJS1C_SK_EEENSB_IJSK_SE_EEEEEEENSA_39AutoVectorizingCopyWithAssumedAlignmentILi128EEENSA_14SM90_TMA_STOREES2G_S2I_S2I_EEEvvEEEEvNT_6ParamsE --------------------------
	.section	.nv.shared._ZN7cutlass13device_kernelINS_4conv6kernel13ConvUniversalINS1_16ConvProblemShapeILNS1_8OperatorE2ELi2EEENS1_10collective14CollectiveConvINS1_47MainloopSm100TmaUmmaWarpSpecializedImplicitGemmILS5_2ELi20ELi2ELi1ELi2EN4cute5tupleIJNSA_1CILi2EEENSC_ILi1EEESE_EEEEENSB_IJNSC_ILi256EEENSB_IJNSC_ILi64EEEEEENSB_IJNSC_ILi32EEEEEEEEENS_10bfloat16_tESN_NSA_8TiledMMAINSA_8MMA_AtomIJNSA_26SM100_MMA_F16BF16_2x1SM_SSISN_SN_fLi256ELi64ELNSA_4UMMA5MajorE1ELSS_1ELNSR_7ScaleInE0ELST_0EEEEEENSA_6LayoutINSB_IJSE_SE_SE_EEENSB_IJNSC_ILi0EEESY_SY_EEEEENSB_IJNSA_10UnderscoreES11_S11_EEEEENS7_6detail27Sm100ImplicitGemmTileTraitsINSA_18SM100_TMA_2SM_LOADENSA_14ComposedLayoutINSA_7SwizzleILi3ELi4ELi3EEENSA_18smem_ptr_flag_bitsILi16EEENSW_INSB_IJSI_NSC_ILi8EEEEEENSB_IJSE_SI_EEEEEEEvEENS15_INSA_25SM100_TMA_2SM_LOAD_IM2COLENS17_INS18_ILi2ELi4ELi3EEES1B_NSW_INSB_IJSK_S1C_EEENSB_IJSE_SK_EEEEEEEvEEEENS_8epilogue10collective18CollectiveEpilogueINS1Q_23Sm100TmaWarpSpecializedILi3ELi2ELi32ELb1ELb0EEEJNSB_IJNSC_ILi128EEESJ_SL_EEENSB_IJNSW_IS1V_SE_EENSW_ISK_SE_EEEEESN_NSB_IJlNSB_IJSE_llEEESY_EEESN_S21_NS1Q_6fusion15FusionCallbacksIS1U_NS22_17LinearCombinationISN_fSN_fLNS_15FloatRoundStyleE2EEES1W_S1Z_JEEENSA_5SM1004TMEM4LOAD26SM100_TMEM_LOAD_32dp32b32xENSA_13SM90_TMA_LOADENS17_IS1J_S1B_NSW_INSB_IJS1C_SK_EEENSB_IJSK_SE_EEEEEEENSA_39AutoVectorizingCopyWithAssumedAlignmentILi128EEENSA_14SM90_TMA_STOREES2G_S2I_S2I_EEEvvEEEEvNT_6ParamsE,"aw",@nobits
	.sectionflags	@""
	.align	16
	.zero		1024


//--------------------- .nv.shared.reserved.0     --------------------------
	.section	.nv.shared.reserved.0,"aw",@nobits
	.weak		__nv_reservedSMEM_offset_0_alias
	.size		__nv_reservedSMEM_offset_0_alias, 0, 64
	.other		__nv_reservedSMEM_offset_0_alias,@"STO_CUDA_RESERVED_SHARED STV_DEFAULT"
__nv_reservedSMEM_offset_0_alias:
	.zero		0
.nv.shared.reserved.0:
	.zero		64
	.weak		__nv_reservedSMEM_tcgen05_partition
	.type		__nv_reservedSMEM_tcgen05_partition,@object
	.size		__nv_reservedSMEM_tcgen05_partition,(.L_0 - __nv_reservedSMEM_tcgen05_partition)
__nv_reservedSMEM_tcgen05_partition:
	.zero		32
.L_0:


//--------------------- .nv.global                --------------------------
	.section	.nv.global,"aw",@nobits
.nv.global:
	.type		_ZN39_INTERNAL_f0c5acc0_4_k_cu_5b65bc81_27924cute1_E,@object
	.size		_ZN39_INTERNAL_f0c5acc0_4_k_cu_5b65bc81_27924cute1_E,(_ZN39_INTERNAL_f0c5acc0_4_k_cu_5b65bc81_27924cuda3std3__45__cpo6cbeginE - _ZN39_INTERNAL_f0c5acc0_4_k_cu_5b65bc81_27924cute1_E)
_ZN39_INTERNAL_f0c5acc0_4_k_cu_5b65bc81_27924cute1_E:
	.zero		1
	.type		_ZN39_INTERNAL_f0c5acc0_4_k_cu_5b65bc81_27924cuda3std3__45__cpo6cbeginE,@object
	.size		_ZN39_INTERNAL_f0c5acc0_4_k_cu_5b65bc81_27924cuda3std3__45__cpo6cbeginE,(_ZN39_INTERNAL_f0c5acc0_4_k_cu_5b65bc81_27924cuda3std3__48in_placeE - _ZN39_INTERNAL_f0c5acc0_4_k_cu_5b65bc81_27924cuda3std3__45__cpo6cbeginE)
_ZN39_INTERNAL_f0c5acc0_4_k_cu_5b65bc81_27924cuda3std3__45__cpo6cbeginE:
	.zero		1
	.type		_ZN39_INTERNAL_f0c5acc0_4_k_cu_5b65bc81_27924cuda3std3__48in_placeE,@object
	.size		_ZN39_INTERNAL_f0c5acc0_4_k_cu_5b65bc81_27924cuda3std3__48in_placeE,(_ZN39_INTERNAL_f0c5acc0_4_k_cu_5b65bc81_27924cuda3std6ranges3__45__cpo9iter_moveE - _ZN39_INTERNAL_f0c5acc0_4_k_cu_5b65bc81_27924cuda3std3__48in_placeE)
_ZN39_INTERNAL_f0c5acc0_4_k_cu_5b65bc81_27924cuda3std3__48in_placeE:
	.zero		1
	.type		_ZN39_INTERNAL_f0c5acc0_4_k_cu_5b65bc81_27924cuda3std6ranges3__45__cpo9iter_moveE,@object
	.size		_ZN39_INTERNAL_f0c5acc0_4_k_cu_5b65bc81_27924cuda3std6ranges3__45__cpo9iter_moveE,(_ZN39_INTERNAL_f0c5acc0_4_k_cu_5b65bc81_27924cuda3std3__45__cpo5beginE - _ZN39_INTERNAL_f0c5acc0_4_k_cu_5b65bc81_27924cuda3std6ranges3__45__cpo9iter_moveE)
_ZN39_INTERNAL_f0c5acc0_4_k_cu_5b65bc81_27924cuda3std6ranges3__45__cpo9iter_moveE:
	.zero		1
	.type		_ZN39_INTERNAL_f0c5acc0_4_k_cu_5b65bc81_27924cuda3std3__45__cpo5beginE,@object
	.size		_ZN39_INTERNAL_f0c5acc0_4_k_cu_5b65bc81_27924cuda3std3__45__cpo5beginE,(_ZN39_INTERNAL_f0c5acc0_4_k_cu_5b65bc81_27924cuda3std3__441_GLOBAL__N__f0c5acc0_4_k_cu_5b65bc81_27926ignoreE - _ZN39_INTERNAL_f0c5acc0_4_k_cu_5b65bc81_27924cuda3std3__45__cpo5beginE)
_ZN39_INTERNAL_f0c5acc0_4_k_cu_5b65bc81_27924cuda3std3__45__cpo5beginE:
	.zero		1
	.type		_ZN39_INTERNAL_f0c5acc0_4_k_cu_5b65bc81_27924cuda3std3__441_GLOBAL__N__f0c5acc0_4_k_cu_5b65bc81_27926ignoreE,@object
	.size		_ZN39_INTERNAL_f0c5acc0_4_k_cu_5b65bc81_27924cuda3std3__441_GLOBAL__N__f0c5acc0_4_k_cu_5b65bc81_27926ignoreE,(_ZN39_INTERNAL_f0c5acc0_4_k_cu_5b65bc81_27924cute7productE - _ZN39_INTERNAL_f0c5acc0_4_k_cu_5b65bc81_27924cuda3std3__441_GLOBAL__N__f0c5acc0_4_k_cu_5b65bc81_27926ignoreE)
_ZN39_INTERNAL_f0c5acc0_4_k_cu_5b65bc81_27924cuda3std3__441_GLOBAL__N__f0c5acc0_4_k_cu_5b65bc81_27926ignoreE:
	.zero		1
	.type		_ZN39_INTERNAL_f0c5acc0_4_k_cu_5b65bc81_27924cute7productE,@object
	.size		_ZN39_INTERNAL_f0c5acc0_4_k_cu_5b65bc81_27924cute7productE,(_ZN39_INTERNAL_f0c5acc0_4_k_cu_5b65bc81_27924cuda3std3__45__cpo3endE - _ZN39_INTERNAL_f0c5acc0_4_k_cu_5b65bc81_27924cute7productE)
_ZN39_INTERNAL_f0c5acc0_4_k_cu_5b65bc81_27924cute7productE:
	.zero		1
	.type		_ZN39_INTERNAL_f0c5acc0_4_k_cu_5b65bc81_27924cuda3std3__45__cpo3endE,@object
	.size		_ZN39_INTERNAL_f0c5acc0_4_k_cu_5b65bc81_27924cuda3std3__45__cpo3endE,(_ZN39_INTERNAL_f0c5acc0_4_k_cu_5b65bc81_27924cuda3std3__419piecewise_constructE - _ZN39_INTERNAL_f0c5acc0_4_k_cu_5b65bc81_27924cuda3std3__45__cpo3endE)
_ZN39_INTERNAL_f0c5acc0_4_k_cu_5b65bc81_27924cuda3std3__45__cpo3endE:
	.zero		1
	.type		_ZN39_INTERNAL_f0c5acc0_4_k_cu_5b65bc81_27924cuda3std3__419piecewise_constructE,@object
	.size		_ZN39_INTERNAL_f0c5acc0_4_k_cu_5b65bc81_27924cuda3std3__419piecewise_constructE,(_ZN39_INTERNAL_f0c5acc0_4_k_cu_5b65bc81_27924cuda3std3__45__cpo4cendE - _ZN39_INTERNAL_f0c5acc0_4_k_cu_5b65bc81_27924cuda3std3__419piecewise_constructE)
_ZN39_INTERNAL_f0c5acc0_4_k_cu_5b65bc81_27924cuda3std3__419piecewise_constructE:
	.zero		1
	.type		_ZN39_INTERNAL_f0c5acc0_4_k_cu_5b65bc81_27924cuda3std3__45__cpo4cendE,@object
	.size		_ZN39_INTERNAL_f0c5acc0_4_k_cu_5b65bc81_27924cuda3std3__45__cpo4cendE,(_ZN39_INTERNAL_f0c5acc0_4_k_cu_5b65bc81_27924cuda3std6ranges3__45__cpo4swapE - _ZN39_INTERNAL_f0c5acc0_4_k_cu_5b65bc81_27924cuda3std3__45__cpo4cendE)
_ZN39_INTERNAL_f0c5acc0_4_k_cu_5b65bc81_27924cuda3std3__45__cpo4cendE:
	.zero		1
	.type		_ZN39_INTERNAL_f0c5acc0_4_k_cu_5b65bc81_27924cuda3std6ranges3__45__cpo4swapE,@object
	.size		_ZN39_INTERNAL_f0c5acc0_4_k_cu_5b65bc81_27924cuda3std6ranges3__45__cpo4swapE,(.L_10 - _ZN39_INTERNAL_f0c5acc0_4_k_cu_5b65bc81_27924cuda3std6ranges3__45__cpo4swapE)
_ZN39_INTERNAL_f0c5acc0_4_k_cu_5b65bc81_27924cuda3std6ranges3__45__cpo4swapE:
	.zero		1
.L_10:


//--------------------- .nv.constant0._ZN7cutlass13device_kernelINS_4conv6kernel13ConvUniversalINS1_16ConvProblemShapeILNS1_8OperatorE2ELi2EEENS1_10collective14CollectiveConvINS1_47MainloopSm100TmaUmmaWarpSpecializedImplicitGemmILS5_2ELi20ELi2ELi1ELi2EN4cute5tupleIJNSA_1CILi2EEENSC_ILi1EEESE_EEEEENSB_IJNSC_ILi256EEENSB_IJNSC_ILi64EEEEEENSB_IJNSC_ILi32EEEEEEEEENS_10bfloat16_tESN_NSA_8TiledMMAINSA_8MMA_AtomIJNSA_26SM100_MMA_F16BF16_2x1SM_SSISN_SN_fLi256ELi64ELNSA_4UMMA5MajorE1ELSS_1ELNSR_7ScaleInE0ELST_0EEEEEENSA_6LayoutINSB_IJSE_SE_SE_EEENSB_IJNSC_ILi0EEESY_SY_EEEEENSB_IJNSA_10UnderscoreES11_S11_EEEEENS7_6detail27Sm100ImplicitGemmTileTraitsINSA_18SM100_TMA_2SM_LOADENSA_14ComposedLayoutINSA_7SwizzleILi3ELi4ELi3EEENSA_18smem_ptr_flag_bitsILi16EEENSW_INSB_IJSI_NSC_ILi8EEEEEENSB_IJSE_SI_EEEEEEEvEENS15_INSA_25SM100_TMA_2SM_LOAD_IM2COLENS17_INS18_ILi2ELi4ELi3EEES1B_NSW_INSB_IJSK_S1C_EEENSB_IJSE_SK_EEEEEEEvEEEENS_8epilogue10collective18CollectiveEpilogueINS1Q_23Sm100TmaWarpSpecializedILi3ELi2ELi32ELb1ELb0EEEJNSB_IJNSC_ILi128EEESJ_SL_EEENSB_IJNSW_IS1V_SE_EENSW_ISK_SE_EEEEESN_NSB_IJlNSB_IJSE_llEEESY_EEESN_S21_NS1Q_6fusion15FusionCallbacksIS1U_NS22_17LinearCombinationISN_fSN_fLNS_15FloatRoundStyleE2EEES1W_S1Z_JEEENSA_5SM1004TMEM4LOAD26SM100_TMEM_LOAD_32dp32b32xENSA_13SM90_TMA_LOADENS17_IS1J_S1B_NSW_INSB_IJS1C_SK_EEENSB_IJSK_SE_EEEEEEENSA_39AutoVectorizingCopyWithAssumedAlignmentILi128EEENSA_14SM90_TMA_STOREES2G_S2I_S2I_EEEvvEEEEvNT_6ParamsE --------------------------
	.section	.nv.constant0._ZN7cutlass13device_kernelINS_4conv6kernel13ConvUniversalINS1_16ConvProblemShapeILNS1_8OperatorE2ELi2EEENS1_10collective14CollectiveConvINS1_47MainloopSm100TmaUmmaWarpSpecializedImplicitGemmILS5_2ELi20ELi2ELi1ELi2EN4cute5tupleIJNSA_1CILi2EEENSC_ILi1EEESE_EEEEENSB_IJNSC_ILi256EEENSB_IJNSC_ILi64EEEEEENSB_IJNSC_ILi32EEEEEEEEENS_10bfloat16_tESN_NSA_8TiledMMAINSA_8MMA_AtomIJNSA_26SM100_MMA_F16BF16_2x1SM_SSISN_SN_fLi256ELi64ELNSA_4UMMA5MajorE1ELSS_1ELNSR_7ScaleInE0ELST_0EEEEEENSA_6LayoutINSB_IJSE_SE_SE_EEENSB_IJNSC_ILi0EEESY_SY_EEEEENSB_IJNSA_10UnderscoreES11_S11_EEEEENS7_6detail27Sm100ImplicitGemmTileTraitsINSA_18SM100_TMA_2SM_LOADENSA_14ComposedLayoutINSA_7SwizzleILi3ELi4ELi3EEENSA_18smem_ptr_flag_bitsILi16EEENSW_INSB_IJSI_NSC_ILi8EEEEEENSB_IJSE_SI_EEEEEEEvEENS15_INSA_25SM100_TMA_2SM_LOAD_IM2COLENS17_INS18_ILi2ELi4ELi3EEES1B_NSW_INSB_IJSK_S1C_EEENSB_IJSE_SK_EEEEEEEvEEEENS_8epilogue10collective18CollectiveEpilogueINS1Q_23Sm100TmaWarpSpecializedILi3ELi2ELi32ELb1ELb0EEEJNSB_IJNSC_ILi128EEESJ_SL_EEENSB_IJNSW_IS1V_SE_EENSW_ISK_SE_EEEEESN_NSB_IJlNSB_IJSE_llEEESY_EEESN_S21_NS1Q_6fusion15FusionCallbacksIS1U_NS22_17LinearCombinationISN_fSN_fLNS_15FloatRoundStyleE2EEES1W_S1Z_JEEENSA_5SM1004TMEM4LOAD26SM100_TMEM_LOAD_32dp32b32xENSA_13SM90_TMA_LOADENS17_IS1J_S1B_NSW_INSB_IJS1C_SK_EEENSB_IJSK_SE_EEEEEEENSA_39AutoVectorizingCopyWithAssumedAlignmentILi128EEENSA_14SM90_TMA_STOREES2G_S2I_S2I_EEEvvEEEEvNT_6ParamsE,"a",@progbits
	.sectionflags	@""
	.align	4
.nv.constant0._ZN7cutlass13device_kernelINS_4conv6kernel13ConvUniversalINS1_16ConvProblemShapeILNS1_8OperatorE2ELi2EEENS1_10collective14CollectiveConvINS1_47MainloopSm100TmaUmmaWarpSpecializedImplicitGemmILS5_2ELi20ELi2ELi1ELi2EN4cute5tupleIJNSA_1CILi2EEENSC_ILi1EEESE_EEEEENSB_IJNSC_ILi256EEENSB_IJNSC_ILi64EEEEEENSB_IJNSC_ILi32EEEEEEEEENS_10bfloat16_tESN_NSA_8TiledMMAINSA_8MMA_AtomIJNSA_26SM100_MMA_F16BF16_2x1SM_SSISN_SN_fLi256ELi64ELNSA_4UMMA5MajorE1ELSS_1ELNSR_7ScaleInE0ELST_0EEEEEENSA_6LayoutINSB_IJSE_SE_SE_EEENSB_IJNSC_ILi0EEESY_SY_EEEEENSB_IJNSA_10UnderscoreES11_S11_EEEEENS7_6detail27Sm100ImplicitGemmTileTraitsINSA_18SM100_TMA_2SM_LOADENSA_14ComposedLayoutINSA_7SwizzleILi3ELi4ELi3EEENSA_18smem_ptr_flag_bitsILi16EEENSW_INSB_IJSI_NSC_ILi8EEEEEENSB_IJSE_SI_EEEEEEEvEENS15_INSA_25SM100_TMA_2SM_LOAD_IM2COLENS17_INS18_ILi2ELi4ELi3EEES1B_NSW_INSB_IJSK_S1C_EEENSB_IJSE_SK_EEEEEEEvEEEENS_8epilogue10collective18CollectiveEpilogueINS1Q_23Sm100TmaWarpSpecializedILi3ELi2ELi32ELb1ELb0EEEJNSB_IJNSC_ILi128EEESJ_SL_EEENSB_IJNSW_IS1V_SE_EENSW_ISK_SE_EEEEESN_NSB_IJlNSB_IJSE_llEEESY_EEESN_S21_NS1Q_6fusion15FusionCallbacksIS1U_NS22_17LinearCombinationISN_fSN_fLNS_15FloatRoundStyleE2EEES1W_S1Z_JEEENSA_5SM1004TMEM4LOAD26SM100_TMEM_LOAD_32dp32b32xENSA_13SM90_TMA_LOADENS17_IS1J_S1B_NSW_INSB_IJS1C_SK_EEENSB_IJSK_SE_EEEEEEENSA_39AutoVectorizingCopyWithAssumedAlignmentILi128EEENSA_14SM90_TMA_STOREES2G_S2I_S2I_EEEvvEEEEvNT_6ParamsE:
	.zero		2944


//--------------------- SYMBOLS --------------------------

	.type		.nv.reservedSmem.offset0,@object
	.size		.nv.reservedSmem.offset0,0x4
	.type		.nv.reservedSmem.cap,@object
	.size		.nv.reservedSmem.cap,0x4
	.type		__assertfail,@function
